//
// Generated by NVIDIA NVVM Compiler
//
// Compiler Build ID: CL-36424714
// Cuda compilation tools, release 13.0, V13.0.88
// Based on NVVM 20.0.0
//

.version 9.0
.target sm_100
.address_size 64

	// .globl	_Z8mykernelPfPKfii
// _ZZ8mykernelPfPKfiiE2xx has been demoted
// _ZZ8mykernelPfPKfiiE2yy has been demoted

.visible .entry _Z8mykernelPfPKfii(
	.param .u64 .ptr .align 1 _Z8mykernelPfPKfii_param_0,
	.param .u64 .ptr .align 1 _Z8mykernelPfPKfii_param_1,
	.param .u32 _Z8mykernelPfPKfii_param_2,
	.param .u32 _Z8mykernelPfPKfii_param_3
)
{
	.reg .pred 	%p<67>;
	.reg .b32 	%r<226>;
	.reg .b32 	%f<843>;
	.reg .b64 	%rd<87>;
	// demoted variable
	.shared .align 4 .b8 _ZZ8mykernelPfPKfiiE2xx[1024];
	// demoted variable
	.shared .align 4 .b8 _ZZ8mykernelPfPKfiiE2yy[1024];
	ld.param.u32 	%r48, [_Z8mykernelPfPKfii_param_2];
	mov.u32 	%r1, %tid.x;
	mov.u32 	%r2, %tid.y;
	mov.u32 	%r3, %ctaid.x;
	mov.u32 	%r4, %ctaid.y;
	setp.lt.s32 	%p1, %r48, 1;
	mov.f32 	%f779, 0f7F800000;
	mov.f32 	%f780, %f779;
	mov.f32 	%f781, %f779;
	mov.f32 	%f782, %f779;
	mov.f32 	%f783, %f779;
	mov.f32 	%f784, %f779;
	mov.f32 	%f785, %f779;
	mov.f32 	%f786, %f779;
	mov.f32 	%f787, %f779;
	mov.f32 	%f788, %f779;
	mov.f32 	%f789, %f779;
	mov.f32 	%f790, %f779;
	mov.f32 	%f791, %f779;
	mov.f32 	%f792, %f779;
	mov.f32 	%f793, %f779;
	mov.f32 	%f794, %f779;
	mov.f32 	%f795, %f779;
	mov.f32 	%f796, %f779;
	mov.f32 	%f797, %f779;
	mov.f32 	%f798, %f779;
	mov.f32 	%f799, %f779;
	mov.f32 	%f800, %f779;
	mov.f32 	%f801, %f779;
	mov.f32 	%f802, %f779;
	mov.f32 	%f803, %f779;
	mov.f32 	%f804, %f779;
	mov.f32 	%f805, %f779;
	mov.f32 	%f806, %f779;
	mov.f32 	%f807, %f779;
	mov.f32 	%f808, %f779;
	mov.f32 	%f809, %f779;
	mov.f32 	%f810, %f779;
	mov.f32 	%f811, %f779;
	mov.f32 	%f812, %f779;
	mov.f32 	%f813, %f779;
	mov.f32 	%f814, %f779;
	mov.f32 	%f815, %f779;
	mov.f32 	%f816, %f779;
	mov.f32 	%f817, %f779;
	mov.f32 	%f818, %f779;
	mov.f32 	%f819, %f779;
	mov.f32 	%f820, %f779;
	mov.f32 	%f821, %f779;
	mov.f32 	%f822, %f779;
	mov.f32 	%f823, %f779;
	mov.f32 	%f824, %f779;
	mov.f32 	%f825, %f779;
	mov.f32 	%f826, %f779;
	mov.f32 	%f827, %f779;
	mov.f32 	%f828, %f779;
	mov.f32 	%f829, %f779;
	mov.f32 	%f830, %f779;
	mov.f32 	%f831, %f779;
	mov.f32 	%f832, %f779;
	mov.f32 	%f833, %f779;
	mov.f32 	%f834, %f779;
	mov.f32 	%f835, %f779;
	mov.f32 	%f836, %f779;
	mov.f32 	%f837, %f779;
	mov.f32 	%f838, %f779;
	mov.f32 	%f839, %f779;
	mov.f32 	%f840, %f779;
	mov.f32 	%f841, %f779;
	mov.f32 	%f842, %f779;
	@%p1 bra 	$L__BB0_3;
	ld.param.u32 	%r218, [_Z8mykernelPfPKfii_param_3];
	shl.b32 	%r51, %r2, 3;
	add.s32 	%r52, %r51, %r1;
	shl.b32 	%r53, %r3, 6;
	add.s32 	%r220, %r52, %r53;
	shl.b32 	%r54, %r4, 6;
	add.s32 	%r224, %r52, %r54;
	add.s32 	%r55, %r1, %r53;
	add.s32 	%r56, %r55, %r51;
	add.s32 	%r223, %r56, %r218;
	shl.b32 	%r57, %r218, 1;
	add.s32 	%r222, %r56, %r57;
	mad.lo.s32 	%r221, %r218, 3, %r56;
	mov.b32 	%r225, 0;
	mov.f32 	%f779, 0f7F800000;
$L__BB0_2:
	ld.param.u32 	%r219, [_Z8mykernelPfPKfii_param_3];
	ld.param.u32 	%r153, [_Z8mykernelPfPKfii_param_2];
	ld.param.u64 	%rd86, [_Z8mykernelPfPKfii_param_1];
	cvt.s64.s32 	%rd13, %r220;
	mul.lo.s32 	%r58, %r219, %r219;
	cvt.u64.u32 	%rd14, %r58;
	add.s64 	%rd15, %rd13, %rd14;
	cvta.to.global.u64 	%rd16, %rd86;
	shl.b64 	%rd17, %rd15, 2;
	add.s64 	%rd18, %rd16, %rd17;
	ld.global.f32 	%f195, [%rd18];
	mov.u32 	%r59, %tid.y;
	shl.b32 	%r60, %r59, 3;
	mov.u32 	%r61, %tid.x;
	add.s32 	%r62, %r60, %r61;
	shl.b32 	%r63, %r62, 2;
	mov.u32 	%r64, _ZZ8mykernelPfPKfiiE2xx;
	add.s32 	%r65, %r64, %r63;
	st.shared.f32 	[%r65], %f195;
	mul.wide.s32 	%rd19, %r224, 4;
	add.s64 	%rd20, %rd16, %rd19;
	ld.global.f32 	%f196, [%rd20];
	mov.u32 	%r66, _ZZ8mykernelPfPKfiiE2yy;
	add.s32 	%r67, %r66, %r63;
	st.shared.f32 	[%r67], %f196;
	cvt.s64.s32 	%rd21, %r223;
	add.s64 	%rd22, %rd21, %rd14;
	shl.b64 	%rd23, %rd22, 2;
	add.s64 	%rd24, %rd16, %rd23;
	ld.global.f32 	%f197, [%rd24];
	st.shared.f32 	[%r65+256], %f197;
	mul.wide.s32 	%rd25, %r219, 4;
	add.s64 	%rd26, %rd20, %rd25;
	ld.global.f32 	%f198, [%rd26];
	st.shared.f32 	[%r67+256], %f198;
	cvt.s64.s32 	%rd27, %r222;
	add.s64 	%rd28, %rd27, %rd14;
	shl.b64 	%rd29, %rd28, 2;
	add.s64 	%rd30, %rd16, %rd29;
	ld.global.f32 	%f199, [%rd30];
	st.shared.f32 	[%r65+512], %f199;
	add.s64 	%rd31, %rd26, %rd25;
	ld.global.f32 	%f200, [%rd31];
	st.shared.f32 	[%r67+512], %f200;
	cvt.s64.s32 	%rd32, %r221;
	add.s64 	%rd33, %rd32, %rd14;
	shl.b64 	%rd34, %rd33, 2;
	add.s64 	%rd35, %rd16, %rd34;
	ld.global.f32 	%f201, [%rd35];
	st.shared.f32 	[%r65+768], %f201;
	add.s64 	%rd36, %rd31, %rd25;
	ld.global.f32 	%f202, [%rd36];
	st.shared.f32 	[%r67+768], %f202;
	bar.sync 	0;
	shl.b32 	%r68, %r59, 2;
	add.s32 	%r69, %r66, %r68;
	ld.shared.f32 	%f203, [%r69];
	ld.shared.f32 	%f204, [%r69+32];
	ld.shared.f32 	%f205, [%r69+64];
	ld.shared.f32 	%f206, [%r69+96];
	ld.shared.f32 	%f207, [%r69+128];
	ld.shared.f32 	%f208, [%r69+160];
	ld.shared.f32 	%f209, [%r69+192];
	ld.shared.f32 	%f210, [%r69+224];
	shl.b32 	%r70, %r61, 2;
	add.s32 	%r71, %r64, %r70;
	ld.shared.f32 	%f211, [%r71];
	add.f32 	%f212, %f211, %f203;
	min.f32 	%f213, %f834, %f212;
	add.f32 	%f214, %f211, %f204;
	min.f32 	%f215, %f833, %f214;
	add.f32 	%f216, %f211, %f205;
	min.f32 	%f217, %f832, %f216;
	add.f32 	%f218, %f211, %f206;
	min.f32 	%f219, %f831, %f218;
	add.f32 	%f220, %f211, %f207;
	min.f32 	%f221, %f830, %f220;
	add.f32 	%f222, %f211, %f208;
	min.f32 	%f223, %f829, %f222;
	add.f32 	%f224, %f211, %f209;
	min.f32 	%f225, %f828, %f224;
	add.f32 	%f226, %f211, %f210;
	min.f32 	%f227, %f827, %f226;
	ld.shared.f32 	%f228, [%r71+32];
	add.f32 	%f229, %f228, %f203;
	min.f32 	%f230, %f826, %f229;
	add.f32 	%f231, %f228, %f204;
	min.f32 	%f232, %f825, %f231;
	add.f32 	%f233, %f228, %f205;
	min.f32 	%f234, %f824, %f233;
	add.f32 	%f235, %f228, %f206;
	min.f32 	%f236, %f823, %f235;
	add.f32 	%f237, %f228, %f207;
	min.f32 	%f238, %f822, %f237;
	add.f32 	%f239, %f228, %f208;
	min.f32 	%f240, %f821, %f239;
	add.f32 	%f241, %f228, %f209;
	min.f32 	%f242, %f820, %f241;
	add.f32 	%f243, %f228, %f210;
	min.f32 	%f244, %f819, %f243;
	ld.shared.f32 	%f245, [%r71+64];
	add.f32 	%f246, %f245, %f203;
	min.f32 	%f247, %f818, %f246;
	add.f32 	%f248, %f245, %f204;
	min.f32 	%f249, %f817, %f248;
	add.f32 	%f250, %f245, %f205;
	min.f32 	%f251, %f816, %f250;
	add.f32 	%f252, %f245, %f206;
	min.f32 	%f253, %f815, %f252;
	add.f32 	%f254, %f245, %f207;
	min.f32 	%f255, %f814, %f254;
	add.f32 	%f256, %f245, %f208;
	min.f32 	%f257, %f813, %f256;
	add.f32 	%f258, %f245, %f209;
	min.f32 	%f259, %f812, %f258;
	add.f32 	%f260, %f245, %f210;
	min.f32 	%f261, %f811, %f260;
	ld.shared.f32 	%f262, [%r71+96];
	add.f32 	%f263, %f262, %f203;
	min.f32 	%f264, %f810, %f263;
	add.f32 	%f265, %f262, %f204;
	min.f32 	%f266, %f809, %f265;
	add.f32 	%f267, %f262, %f205;
	min.f32 	%f268, %f808, %f267;
	add.f32 	%f269, %f262, %f206;
	min.f32 	%f270, %f807, %f269;
	add.f32 	%f271, %f262, %f207;
	min.f32 	%f272, %f806, %f271;
	add.f32 	%f273, %f262, %f208;
	min.f32 	%f274, %f805, %f273;
	add.f32 	%f275, %f262, %f209;
	min.f32 	%f276, %f804, %f275;
	add.f32 	%f277, %f262, %f210;
	min.f32 	%f278, %f803, %f277;
	ld.shared.f32 	%f279, [%r71+128];
	add.f32 	%f280, %f279, %f203;
	min.f32 	%f281, %f802, %f280;
	add.f32 	%f282, %f279, %f204;
	min.f32 	%f283, %f801, %f282;
	add.f32 	%f284, %f279, %f205;
	min.f32 	%f285, %f800, %f284;
	add.f32 	%f286, %f279, %f206;
	min.f32 	%f287, %f799, %f286;
	add.f32 	%f288, %f279, %f207;
	min.f32 	%f289, %f798, %f288;
	add.f32 	%f290, %f279, %f208;
	min.f32 	%f291, %f797, %f290;
	add.f32 	%f292, %f279, %f209;
	min.f32 	%f293, %f796, %f292;
	add.f32 	%f294, %f279, %f210;
	min.f32 	%f295, %f795, %f294;
	ld.shared.f32 	%f296, [%r71+160];
	add.f32 	%f297, %f296, %f203;
	min.f32 	%f298, %f794, %f297;
	add.f32 	%f299, %f296, %f204;
	min.f32 	%f300, %f793, %f299;
	add.f32 	%f301, %f296, %f205;
	min.f32 	%f302, %f792, %f301;
	add.f32 	%f303, %f296, %f206;
	min.f32 	%f304, %f791, %f303;
	add.f32 	%f305, %f296, %f207;
	min.f32 	%f306, %f790, %f305;
	add.f32 	%f307, %f296, %f208;
	min.f32 	%f308, %f789, %f307;
	add.f32 	%f309, %f296, %f209;
	min.f32 	%f310, %f788, %f309;
	add.f32 	%f311, %f296, %f210;
	min.f32 	%f312, %f787, %f311;
	ld.shared.f32 	%f313, [%r71+192];
	add.f32 	%f314, %f313, %f203;
	min.f32 	%f315, %f786, %f314;
	add.f32 	%f316, %f313, %f204;
	min.f32 	%f317, %f785, %f316;
	add.f32 	%f318, %f313, %f205;
	min.f32 	%f319, %f784, %f318;
	add.f32 	%f320, %f313, %f206;
	min.f32 	%f321, %f783, %f320;
	add.f32 	%f322, %f313, %f207;
	min.f32 	%f323, %f782, %f322;
	add.f32 	%f324, %f313, %f208;
	min.f32 	%f325, %f781, %f324;
	add.f32 	%f326, %f313, %f209;
	min.f32 	%f327, %f780, %f326;
	add.f32 	%f328, %f313, %f210;
	min.f32 	%f329, %f779, %f328;
	ld.shared.f32 	%f330, [%r71+224];
	add.f32 	%f331, %f330, %f203;
	min.f32 	%f332, %f835, %f331;
	add.f32 	%f333, %f330, %f204;
	min.f32 	%f334, %f836, %f333;
	add.f32 	%f335, %f330, %f205;
	min.f32 	%f336, %f837, %f335;
	add.f32 	%f337, %f330, %f206;
	min.f32 	%f338, %f838, %f337;
	add.f32 	%f339, %f330, %f207;
	min.f32 	%f340, %f839, %f339;
	add.f32 	%f341, %f330, %f208;
	min.f32 	%f342, %f840, %f341;
	add.f32 	%f343, %f330, %f209;
	min.f32 	%f344, %f841, %f343;
	add.f32 	%f345, %f330, %f210;
	min.f32 	%f346, %f842, %f345;
	ld.shared.f32 	%f347, [%r69+256];
	ld.shared.f32 	%f348, [%r69+288];
	ld.shared.f32 	%f349, [%r69+320];
	ld.shared.f32 	%f350, [%r69+352];
	ld.shared.f32 	%f351, [%r69+384];
	ld.shared.f32 	%f352, [%r69+416];
	ld.shared.f32 	%f353, [%r69+448];
	ld.shared.f32 	%f354, [%r69+480];
	ld.shared.f32 	%f355, [%r71+256];
	add.f32 	%f356, %f355, %f347;
	min.f32 	%f357, %f213, %f356;
	add.f32 	%f358, %f355, %f348;
	min.f32 	%f359, %f215, %f358;
	add.f32 	%f360, %f355, %f349;
	min.f32 	%f361, %f217, %f360;
	add.f32 	%f362, %f355, %f350;
	min.f32 	%f363, %f219, %f362;
	add.f32 	%f364, %f355, %f351;
	min.f32 	%f365, %f221, %f364;
	add.f32 	%f366, %f355, %f352;
	min.f32 	%f367, %f223, %f366;
	add.f32 	%f368, %f355, %f353;
	min.f32 	%f369, %f225, %f368;
	add.f32 	%f370, %f355, %f354;
	min.f32 	%f371, %f227, %f370;
	ld.shared.f32 	%f372, [%r71+288];
	add.f32 	%f373, %f372, %f347;
	min.f32 	%f374, %f230, %f373;
	add.f32 	%f375, %f372, %f348;
	min.f32 	%f376, %f232, %f375;
	add.f32 	%f377, %f372, %f349;
	min.f32 	%f378, %f234, %f377;
	add.f32 	%f379, %f372, %f350;
	min.f32 	%f380, %f236, %f379;
	add.f32 	%f381, %f372, %f351;
	min.f32 	%f382, %f238, %f381;
	add.f32 	%f383, %f372, %f352;
	min.f32 	%f384, %f240, %f383;
	add.f32 	%f385, %f372, %f353;
	min.f32 	%f386, %f242, %f385;
	add.f32 	%f387, %f372, %f354;
	min.f32 	%f388, %f244, %f387;
	ld.shared.f32 	%f389, [%r71+320];
	add.f32 	%f390, %f389, %f347;
	min.f32 	%f391, %f247, %f390;
	add.f32 	%f392, %f389, %f348;
	min.f32 	%f393, %f249, %f392;
	add.f32 	%f394, %f389, %f349;
	min.f32 	%f395, %f251, %f394;
	add.f32 	%f396, %f389, %f350;
	min.f32 	%f397, %f253, %f396;
	add.f32 	%f398, %f389, %f351;
	min.f32 	%f399, %f255, %f398;
	add.f32 	%f400, %f389, %f352;
	min.f32 	%f401, %f257, %f400;
	add.f32 	%f402, %f389, %f353;
	min.f32 	%f403, %f259, %f402;
	add.f32 	%f404, %f389, %f354;
	min.f32 	%f405, %f261, %f404;
	ld.shared.f32 	%f406, [%r71+352];
	add.f32 	%f407, %f406, %f347;
	min.f32 	%f408, %f264, %f407;
	add.f32 	%f409, %f406, %f348;
	min.f32 	%f410, %f266, %f409;
	add.f32 	%f411, %f406, %f349;
	min.f32 	%f412, %f268, %f411;
	add.f32 	%f413, %f406, %f350;
	min.f32 	%f414, %f270, %f413;
	add.f32 	%f415, %f406, %f351;
	min.f32 	%f416, %f272, %f415;
	add.f32 	%f417, %f406, %f352;
	min.f32 	%f418, %f274, %f417;
	add.f32 	%f419, %f406, %f353;
	min.f32 	%f420, %f276, %f419;
	add.f32 	%f421, %f406, %f354;
	min.f32 	%f422, %f278, %f421;
	ld.shared.f32 	%f423, [%r71+384];
	add.f32 	%f424, %f423, %f347;
	min.f32 	%f425, %f281, %f424;
	add.f32 	%f426, %f423, %f348;
	min.f32 	%f427, %f283, %f426;
	add.f32 	%f428, %f423, %f349;
	min.f32 	%f429, %f285, %f428;
	add.f32 	%f430, %f423, %f350;
	min.f32 	%f431, %f287, %f430;
	add.f32 	%f432, %f423, %f351;
	min.f32 	%f433, %f289, %f432;
	add.f32 	%f434, %f423, %f352;
	min.f32 	%f435, %f291, %f434;
	add.f32 	%f436, %f423, %f353;
	min.f32 	%f437, %f293, %f436;
	add.f32 	%f438, %f423, %f354;
	min.f32 	%f439, %f295, %f438;
	ld.shared.f32 	%f440, [%r71+416];
	add.f32 	%f441, %f440, %f347;
	min.f32 	%f442, %f298, %f441;
	add.f32 	%f443, %f440, %f348;
	min.f32 	%f444, %f300, %f443;
	add.f32 	%f445, %f440, %f349;
	min.f32 	%f446, %f302, %f445;
	add.f32 	%f447, %f440, %f350;
	min.f32 	%f448, %f304, %f447;
	add.f32 	%f449, %f440, %f351;
	min.f32 	%f450, %f306, %f449;
	add.f32 	%f451, %f440, %f352;
	min.f32 	%f452, %f308, %f451;
	add.f32 	%f453, %f440, %f353;
	min.f32 	%f454, %f310, %f453;
	add.f32 	%f455, %f440, %f354;
	min.f32 	%f456, %f312, %f455;
	ld.shared.f32 	%f457, [%r71+448];
	add.f32 	%f458, %f457, %f347;
	min.f32 	%f459, %f315, %f458;
	add.f32 	%f460, %f457, %f348;
	min.f32 	%f461, %f317, %f460;
	add.f32 	%f462, %f457, %f349;
	min.f32 	%f463, %f319, %f462;
	add.f32 	%f464, %f457, %f350;
	min.f32 	%f465, %f321, %f464;
	add.f32 	%f466, %f457, %f351;
	min.f32 	%f467, %f323, %f466;
	add.f32 	%f468, %f457, %f352;
	min.f32 	%f469, %f325, %f468;
	add.f32 	%f470, %f457, %f353;
	min.f32 	%f471, %f327, %f470;
	add.f32 	%f472, %f457, %f354;
	min.f32 	%f473, %f329, %f472;
	ld.shared.f32 	%f474, [%r71+480];
	add.f32 	%f475, %f474, %f347;
	min.f32 	%f476, %f332, %f475;
	add.f32 	%f477, %f474, %f348;
	min.f32 	%f478, %f334, %f477;
	add.f32 	%f479, %f474, %f349;
	min.f32 	%f480, %f336, %f479;
	add.f32 	%f481, %f474, %f350;
	min.f32 	%f482, %f338, %f481;
	add.f32 	%f483, %f474, %f351;
	min.f32 	%f484, %f340, %f483;
	add.f32 	%f485, %f474, %f352;
	min.f32 	%f486, %f342, %f485;
	add.f32 	%f487, %f474, %f353;
	min.f32 	%f488, %f344, %f487;
	add.f32 	%f489, %f474, %f354;
	min.f32 	%f490, %f346, %f489;
	ld.shared.f32 	%f491, [%r69+512];
	ld.shared.f32 	%f492, [%r69+544];
	ld.shared.f32 	%f493, [%r69+576];
	ld.shared.f32 	%f494, [%r69+608];
	ld.shared.f32 	%f495, [%r69+640];
	ld.shared.f32 	%f496, [%r69+672];
	ld.shared.f32 	%f497, [%r69+704];
	ld.shared.f32 	%f498, [%r69+736];
	ld.shared.f32 	%f499, [%r71+512];
	add.f32 	%f500, %f499, %f491;
	min.f32 	%f501, %f357, %f500;
	add.f32 	%f502, %f499, %f492;
	min.f32 	%f503, %f359, %f502;
	add.f32 	%f504, %f499, %f493;
	min.f32 	%f505, %f361, %f504;
	add.f32 	%f506, %f499, %f494;
	min.f32 	%f507, %f363, %f506;
	add.f32 	%f508, %f499, %f495;
	min.f32 	%f509, %f365, %f508;
	add.f32 	%f510, %f499, %f496;
	min.f32 	%f511, %f367, %f510;
	add.f32 	%f512, %f499, %f497;
	min.f32 	%f513, %f369, %f512;
	add.f32 	%f514, %f499, %f498;
	min.f32 	%f515, %f371, %f514;
	ld.shared.f32 	%f516, [%r71+544];
	add.f32 	%f517, %f516, %f491;
	min.f32 	%f518, %f374, %f517;
	add.f32 	%f519, %f516, %f492;
	min.f32 	%f520, %f376, %f519;
	add.f32 	%f521, %f516, %f493;
	min.f32 	%f522, %f378, %f521;
	add.f32 	%f523, %f516, %f494;
	min.f32 	%f524, %f380, %f523;
	add.f32 	%f525, %f516, %f495;
	min.f32 	%f526, %f382, %f525;
	add.f32 	%f527, %f516, %f496;
	min.f32 	%f528, %f384, %f527;
	add.f32 	%f529, %f516, %f497;
	min.f32 	%f530, %f386, %f529;
	add.f32 	%f531, %f516, %f498;
	min.f32 	%f532, %f388, %f531;
	ld.shared.f32 	%f533, [%r71+576];
	add.f32 	%f534, %f533, %f491;
	min.f32 	%f535, %f391, %f534;
	add.f32 	%f536, %f533, %f492;
	min.f32 	%f537, %f393, %f536;
	add.f32 	%f538, %f533, %f493;
	min.f32 	%f539, %f395, %f538;
	add.f32 	%f540, %f533, %f494;
	min.f32 	%f541, %f397, %f540;
	add.f32 	%f542, %f533, %f495;
	min.f32 	%f543, %f399, %f542;
	add.f32 	%f544, %f533, %f496;
	min.f32 	%f545, %f401, %f544;
	add.f32 	%f546, %f533, %f497;
	min.f32 	%f547, %f403, %f546;
	add.f32 	%f548, %f533, %f498;
	min.f32 	%f549, %f405, %f548;
	ld.shared.f32 	%f550, [%r71+608];
	add.f32 	%f551, %f550, %f491;
	min.f32 	%f552, %f408, %f551;
	add.f32 	%f553, %f550, %f492;
	min.f32 	%f554, %f410, %f553;
	add.f32 	%f555, %f550, %f493;
	min.f32 	%f556, %f412, %f555;
	add.f32 	%f557, %f550, %f494;
	min.f32 	%f558, %f414, %f557;
	add.f32 	%f559, %f550, %f495;
	min.f32 	%f560, %f416, %f559;
	add.f32 	%f561, %f550, %f496;
	min.f32 	%f562, %f418, %f561;
	add.f32 	%f563, %f550, %f497;
	min.f32 	%f564, %f420, %f563;
	add.f32 	%f565, %f550, %f498;
	min.f32 	%f566, %f422, %f565;
	ld.shared.f32 	%f567, [%r71+640];
	add.f32 	%f568, %f567, %f491;
	min.f32 	%f569, %f425, %f568;
	add.f32 	%f570, %f567, %f492;
	min.f32 	%f571, %f427, %f570;
	add.f32 	%f572, %f567, %f493;
	min.f32 	%f573, %f429, %f572;
	add.f32 	%f574, %f567, %f494;
	min.f32 	%f575, %f431, %f574;
	add.f32 	%f576, %f567, %f495;
	min.f32 	%f577, %f433, %f576;
	add.f32 	%f578, %f567, %f496;
	min.f32 	%f579, %f435, %f578;
	add.f32 	%f580, %f567, %f497;
	min.f32 	%f581, %f437, %f580;
	add.f32 	%f582, %f567, %f498;
	min.f32 	%f583, %f439, %f582;
	ld.shared.f32 	%f584, [%r71+672];
	add.f32 	%f585, %f584, %f491;
	min.f32 	%f586, %f442, %f585;
	add.f32 	%f587, %f584, %f492;
	min.f32 	%f588, %f444, %f587;
	add.f32 	%f589, %f584, %f493;
	min.f32 	%f590, %f446, %f589;
	add.f32 	%f591, %f584, %f494;
	min.f32 	%f592, %f448, %f591;
	add.f32 	%f593, %f584, %f495;
	min.f32 	%f594, %f450, %f593;
	add.f32 	%f595, %f584, %f496;
	min.f32 	%f596, %f452, %f595;
	add.f32 	%f597, %f584, %f497;
	min.f32 	%f598, %f454, %f597;
	add.f32 	%f599, %f584, %f498;
	min.f32 	%f600, %f456, %f599;
	ld.shared.f32 	%f601, [%r71+704];
	add.f32 	%f602, %f601, %f491;
	min.f32 	%f603, %f459, %f602;
	add.f32 	%f604, %f601, %f492;
	min.f32 	%f605, %f461, %f604;
	add.f32 	%f606, %f601, %f493;
	min.f32 	%f607, %f463, %f606;
	add.f32 	%f608, %f601, %f494;
	min.f32 	%f609, %f465, %f608;
	add.f32 	%f610, %f601, %f495;
	min.f32 	%f611, %f467, %f610;
	add.f32 	%f612, %f601, %f496;
	min.f32 	%f613, %f469, %f612;
	add.f32 	%f614, %f601, %f497;
	min.f32 	%f615, %f471, %f614;
	add.f32 	%f616, %f601, %f498;
	min.f32 	%f617, %f473, %f616;
	ld.shared.f32 	%f618, [%r71+736];
	add.f32 	%f619, %f618, %f491;
	min.f32 	%f620, %f476, %f619;
	add.f32 	%f621, %f618, %f492;
	min.f32 	%f622, %f478, %f621;
	add.f32 	%f623, %f618, %f493;
	min.f32 	%f624, %f480, %f623;
	add.f32 	%f625, %f618, %f494;
	min.f32 	%f626, %f482, %f625;
	add.f32 	%f627, %f618, %f495;
	min.f32 	%f628, %f484, %f627;
	add.f32 	%f629, %f618, %f496;
	min.f32 	%f630, %f486, %f629;
	add.f32 	%f631, %f618, %f497;
	min.f32 	%f632, %f488, %f631;
	add.f32 	%f633, %f618, %f498;
	min.f32 	%f634, %f490, %f633;
	ld.shared.f32 	%f635, [%r69+768];
	ld.shared.f32 	%f636, [%r69+800];
	ld.shared.f32 	%f637, [%r69+832];
	ld.shared.f32 	%f638, [%r69+864];
	ld.shared.f32 	%f639, [%r69+896];
	ld.shared.f32 	%f640, [%r69+928];
	ld.shared.f32 	%f641, [%r69+960];
	ld.shared.f32 	%f642, [%r69+992];
	ld.shared.f32 	%f643, [%r71+768];
	add.f32 	%f644, %f643, %f635;
	min.f32 	%f834, %f501, %f644;
	add.f32 	%f645, %f643, %f636;
	min.f32 	%f833, %f503, %f645;
	add.f32 	%f646, %f643, %f637;
	min.f32 	%f832, %f505, %f646;
	add.f32 	%f647, %f643, %f638;
	min.f32 	%f831, %f507, %f647;
	add.f32 	%f648, %f643, %f639;
	min.f32 	%f830, %f509, %f648;
	add.f32 	%f649, %f643, %f640;
	min.f32 	%f829, %f511, %f649;
	add.f32 	%f650, %f643, %f641;
	min.f32 	%f828, %f513, %f650;
	add.f32 	%f651, %f643, %f642;
	min.f32 	%f827, %f515, %f651;
	ld.shared.f32 	%f652, [%r71+800];
	add.f32 	%f653, %f652, %f635;
	min.f32 	%f826, %f518, %f653;
	add.f32 	%f654, %f652, %f636;
	min.f32 	%f825, %f520, %f654;
	add.f32 	%f655, %f652, %f637;
	min.f32 	%f824, %f522, %f655;
	add.f32 	%f656, %f652, %f638;
	min.f32 	%f823, %f524, %f656;
	add.f32 	%f657, %f652, %f639;
	min.f32 	%f822, %f526, %f657;
	add.f32 	%f658, %f652, %f640;
	min.f32 	%f821, %f528, %f658;
	add.f32 	%f659, %f652, %f641;
	min.f32 	%f820, %f530, %f659;
	add.f32 	%f660, %f652, %f642;
	min.f32 	%f819, %f532, %f660;
	ld.shared.f32 	%f661, [%r71+832];
	add.f32 	%f662, %f661, %f635;
	min.f32 	%f818, %f535, %f662;
	add.f32 	%f663, %f661, %f636;
	min.f32 	%f817, %f537, %f663;
	add.f32 	%f664, %f661, %f637;
	min.f32 	%f816, %f539, %f664;
	add.f32 	%f665, %f661, %f638;
	min.f32 	%f815, %f541, %f665;
	add.f32 	%f666, %f661, %f639;
	min.f32 	%f814, %f543, %f666;
	add.f32 	%f667, %f661, %f640;
	min.f32 	%f813, %f545, %f667;
	add.f32 	%f668, %f661, %f641;
	min.f32 	%f812, %f547, %f668;
	add.f32 	%f669, %f661, %f642;
	min.f32 	%f811, %f549, %f669;
	ld.shared.f32 	%f670, [%r71+864];
	add.f32 	%f671, %f670, %f635;
	min.f32 	%f810, %f552, %f671;
	add.f32 	%f672, %f670, %f636;
	min.f32 	%f809, %f554, %f672;
	add.f32 	%f673, %f670, %f637;
	min.f32 	%f808, %f556, %f673;
	add.f32 	%f674, %f670, %f638;
	min.f32 	%f807, %f558, %f674;
	add.f32 	%f675, %f670, %f639;
	min.f32 	%f806, %f560, %f675;
	add.f32 	%f676, %f670, %f640;
	min.f32 	%f805, %f562, %f676;
	add.f32 	%f677, %f670, %f641;
	min.f32 	%f804, %f564, %f677;
	add.f32 	%f678, %f670, %f642;
	min.f32 	%f803, %f566, %f678;
	ld.shared.f32 	%f679, [%r71+896];
	add.f32 	%f680, %f679, %f635;
	min.f32 	%f802, %f569, %f680;
	add.f32 	%f681, %f679, %f636;
	min.f32 	%f801, %f571, %f681;
	add.f32 	%f682, %f679, %f637;
	min.f32 	%f800, %f573, %f682;
	add.f32 	%f683, %f679, %f638;
	min.f32 	%f799, %f575, %f683;
	add.f32 	%f684, %f679, %f639;
	min.f32 	%f798, %f577, %f684;
	add.f32 	%f685, %f679, %f640;
	min.f32 	%f797, %f579, %f685;
	add.f32 	%f686, %f679, %f641;
	min.f32 	%f796, %f581, %f686;
	add.f32 	%f687, %f679, %f642;
	min.f32 	%f795, %f583, %f687;
	ld.shared.f32 	%f688, [%r71+928];
	add.f32 	%f689, %f688, %f635;
	min.f32 	%f794, %f586, %f689;
	add.f32 	%f690, %f688, %f636;
	min.f32 	%f793, %f588, %f690;
	add.f32 	%f691, %f688, %f637;
	min.f32 	%f792, %f590, %f691;
	add.f32 	%f692, %f688, %f638;
	min.f32 	%f791, %f592, %f692;
	add.f32 	%f693, %f688, %f639;
	min.f32 	%f790, %f594, %f693;
	add.f32 	%f694, %f688, %f640;
	min.f32 	%f789, %f596, %f694;
	add.f32 	%f695, %f688, %f641;
	min.f32 	%f788, %f598, %f695;
	add.f32 	%f696, %f688, %f642;
	min.f32 	%f787, %f600, %f696;
	ld.shared.f32 	%f697, [%r71+960];
	add.f32 	%f698, %f697, %f635;
	min.f32 	%f786, %f603, %f698;
	add.f32 	%f699, %f697, %f636;
	min.f32 	%f785, %f605, %f699;
	add.f32 	%f700, %f697, %f637;
	min.f32 	%f784, %f607, %f700;
	add.f32 	%f701, %f697, %f638;
	min.f32 	%f783, %f609, %f701;
	add.f32 	%f702, %f697, %f639;
	min.f32 	%f782, %f611, %f702;
	add.f32 	%f703, %f697, %f640;
	min.f32 	%f781, %f613, %f703;
	add.f32 	%f704, %f697, %f641;
	min.f32 	%f780, %f615, %f704;
	add.f32 	%f705, %f697, %f642;
	min.f32 	%f779, %f617, %f705;
	ld.shared.f32 	%f706, [%r71+992];
	add.f32 	%f707, %f706, %f635;
	min.f32 	%f835, %f620, %f707;
	add.f32 	%f708, %f706, %f636;
	min.f32 	%f836, %f622, %f708;
	add.f32 	%f709, %f706, %f637;
	min.f32 	%f837, %f624, %f709;
	add.f32 	%f710, %f706, %f638;
	min.f32 	%f838, %f626, %f710;
	add.f32 	%f711, %f706, %f639;
	min.f32 	%f839, %f628, %f711;
	add.f32 	%f712, %f706, %f640;
	min.f32 	%f840, %f630, %f712;
	add.f32 	%f713, %f706, %f641;
	min.f32 	%f841, %f632, %f713;
	add.f32 	%f714, %f706, %f642;
	min.f32 	%f842, %f634, %f714;
	bar.sync 	0;
	add.s32 	%r225, %r225, 4;
	shl.b32 	%r72, %r219, 2;
	add.s32 	%r224, %r224, %r72;
	add.s32 	%r223, %r223, %r72;
	add.s32 	%r222, %r222, %r72;
	add.s32 	%r221, %r221, %r72;
	add.s32 	%r220, %r220, %r72;
	setp.lt.s32 	%p2, %r225, %r153;
	@%p2 bra 	$L__BB0_2;
$L__BB0_3:
	ld.param.u32 	%r154, [_Z8mykernelPfPKfii_param_2];
	mov.u32 	%r73, %ctaid.x;
	shl.b32 	%r74, %r73, 6;
	mov.u32 	%r75, %tid.x;
	add.s32 	%r10, %r74, %r75;
	mov.u32 	%r76, %ctaid.y;
	shl.b32 	%r77, %r76, 6;
	mov.u32 	%r78, %tid.y;
	add.s32 	%r79, %r77, %r78;
	mul.lo.s32 	%r12, %r10, %r154;
	max.s32 	%r80, %r10, %r79;
	setp.lt.s32 	%p3, %r80, %r154;
	@%p3 bra 	$L__BB0_4;
	bra.uni 	$L__BB0_5;
$L__BB0_4:
	ld.param.u64 	%rd81, [_Z8mykernelPfPKfii_param_0];
	add.s32 	%r81, %r79, %r12;
	cvta.to.global.u64 	%rd37, %rd81;
	mul.wide.s32 	%rd38, %r81, 4;
	add.s64 	%rd39, %rd37, %rd38;
	st.global.f32 	[%rd39], %f834;
$L__BB0_5:
	ld.param.u32 	%r155, [_Z8mykernelPfPKfii_param_2];
	ld.param.u64 	%rd82, [_Z8mykernelPfPKfii_param_0];
	add.s32 	%r25, %r79, 8;
	max.s32 	%r82, %r10, %r25;
	setp.ge.s32 	%p4, %r82, %r155;
	cvt.s64.s32 	%rd40, %r12;
	cvt.u64.u32 	%rd1, %r79;
	add.s64 	%rd41, %rd1, %rd40;
	cvta.to.global.u64 	%rd42, %rd82;
	shl.b64 	%rd43, %rd41, 2;
	add.s64 	%rd2, %rd42, %rd43;
	@%p4 bra 	$L__BB0_7;
	st.global.f32 	[%rd2+32], %f833;
$L__BB0_7:
	ld.param.u32 	%r156, [_Z8mykernelPfPKfii_param_2];
	add.s32 	%r26, %r79, 16;
	max.s32 	%r83, %r10, %r26;
	setp.ge.s32 	%p5, %r83, %r156;
	@%p5 bra 	$L__BB0_9;
	st.global.f32 	[%rd2+64], %f832;
$L__BB0_9:
	ld.param.u32 	%r157, [_Z8mykernelPfPKfii_param_2];
	add.s32 	%r27, %r79, 24;
	max.s32 	%r84, %r10, %r27;
	setp.ge.s32 	%p6, %r84, %r157;
	@%p6 bra 	$L__BB0_11;
	st.global.f32 	[%rd2+96], %f831;
$L__BB0_11:
	ld.param.u32 	%r158, [_Z8mykernelPfPKfii_param_2];
	add.s32 	%r28, %r79, 32;
	max.s32 	%r85, %r10, %r28;
	setp.ge.s32 	%p7, %r85, %r158;
	@%p7 bra 	$L__BB0_13;
	st.global.f32 	[%rd2+128], %f830;
$L__BB0_13:
	ld.param.u32 	%r159, [_Z8mykernelPfPKfii_param_2];
	add.s32 	%r29, %r79, 40;
	max.s32 	%r86, %r10, %r29;
	setp.ge.s32 	%p8, %r86, %r159;
	@%p8 bra 	$L__BB0_15;
	st.global.f32 	[%rd2+160], %f829;
$L__BB0_15:
	ld.param.u32 	%r160, [_Z8mykernelPfPKfii_param_2];
	add.s32 	%r30, %r79, 48;
	max.s32 	%r87, %r10, %r30;
	setp.ge.s32 	%p9, %r87, %r160;
	@%p9 bra 	$L__BB0_17;
	st.global.f32 	[%rd2+192], %f828;
$L__BB0_17:
	ld.param.u32 	%r161, [_Z8mykernelPfPKfii_param_2];
	add.s32 	%r31, %r79, 56;
	max.s32 	%r88, %r10, %r31;
	setp.ge.s32 	%p10, %r88, %r161;
	@%p10 bra 	$L__BB0_19;
	st.global.f32 	[%rd2+224], %f827;
$L__BB0_19:
	ld.param.u32 	%r162, [_Z8mykernelPfPKfii_param_2];
	add.s32 	%r32, %r10, 8;
	shl.b32 	%r33, %r162, 3;
	add.s32 	%r34, %r12, %r33;
	max.s32 	%r89, %r32, %r79;
	setp.ge.s32 	%p11, %r89, %r162;
	@%p11 bra 	$L__BB0_21;
	ld.param.u64 	%rd83, [_Z8mykernelPfPKfii_param_0];
	add.s32 	%r90, %r79, %r34;
	cvta.to.global.u64 	%rd44, %rd83;
	mul.wide.s32 	%rd45, %r90, 4;
	add.s64 	%rd46, %rd44, %rd45;
	st.global.f32 	[%rd46], %f826;
$L__BB0_21:
	ld.param.u32 	%r163, [_Z8mykernelPfPKfii_param_2];
	ld.param.u64 	%rd84, [_Z8mykernelPfPKfii_param_0];
	max.s32 	%r91, %r32, %r25;
	setp.ge.s32 	%p12, %r91, %r163;
	cvt.s64.s32 	%rd47, %r34;
	add.s64 	%rd48, %rd1, %rd47;
	cvta.to.global.u64 	%rd49, %rd84;
	shl.b64 	%rd50, %rd48, 2;
	add.s64 	%rd3, %rd49, %rd50;
	@%p12 bra 	$L__BB0_23;
	st.global.f32 	[%rd3+32], %f825;
$L__BB0_23:
	ld.param.u32 	%r164, [_Z8mykernelPfPKfii_param_2];
	max.s32 	%r92, %r32, %r26;
	setp.ge.s32 	%p13, %r92, %r164;
	@%p13 bra 	$L__BB0_25;
	st.global.f32 	[%rd3+64], %f824;
$L__BB0_25:
	ld.param.u32 	%r165, [_Z8mykernelPfPKfii_param_2];
	max.s32 	%r93, %r32, %r27;
	setp.ge.s32 	%p14, %r93, %r165;
	@%p14 bra 	$L__BB0_27;
	st.global.f32 	[%rd3+96], %f823;
$L__BB0_27:
	ld.param.u32 	%r166, [_Z8mykernelPfPKfii_param_2];
	max.s32 	%r94, %r32, %r28;
	setp.ge.s32 	%p15, %r94, %r166;
	@%p15 bra 	$L__BB0_29;
	st.global.f32 	[%rd3+128], %f822;
$L__BB0_29:
	ld.param.u32 	%r167, [_Z8mykernelPfPKfii_param_2];
	max.s32 	%r95, %r32, %r29;
	setp.ge.s32 	%p16, %r95, %r167;
	@%p16 bra 	$L__BB0_31;
	st.global.f32 	[%rd3+160], %f821;
$L__BB0_31:
	ld.param.u32 	%r168, [_Z8mykernelPfPKfii_param_2];
	max.s32 	%r96, %r32, %r30;
	setp.ge.s32 	%p17, %r96, %r168;
	@%p17 bra 	$L__BB0_33;
	st.global.f32 	[%rd3+192], %f820;
$L__BB0_33:
	ld.param.u32 	%r169, [_Z8mykernelPfPKfii_param_2];
	max.s32 	%r97, %r32, %r31;
	setp.ge.s32 	%p18, %r97, %r169;
	@%p18 bra 	$L__BB0_35;
	st.global.f32 	[%rd3+224], %f819;
$L__BB0_35:
	ld.param.u32 	%r170, [_Z8mykernelPfPKfii_param_2];
	ld.param.u64 	%rd85, [_Z8mykernelPfPKfii_param_0];
	cvta.to.global.u64 	%rd4, %rd85;
	add.s32 	%r35, %r10, 16;
	shl.b32 	%r36, %r170, 4;
	add.s32 	%r37, %r36, %r12;
	max.s32 	%r98, %r35, %r79;
	setp.ge.s32 	%p19, %r98, %r170;
	@%p19 bra 	$L__BB0_37;
	add.s32 	%r99, %r79, %r37;
	mul.wide.s32 	%rd51, %r99, 4;
	add.s64 	%rd52, %rd4, %rd51;
	st.global.f32 	[%rd52], %f818;
$L__BB0_37:
	ld.param.u32 	%r171, [_Z8mykernelPfPKfii_param_2];
	max.s32 	%r100, %r35, %r25;
	setp.ge.s32 	%p20, %r100, %r171;
	cvt.s64.s32 	%rd53, %r37;
	add.s64 	%rd54, %rd1, %rd53;
	shl.b64 	%rd55, %rd54, 2;
	add.s64 	%rd5, %rd4, %rd55;
	@%p20 bra 	$L__BB0_39;
	st.global.f32 	[%rd5+32], %f817;
$L__BB0_39:
	ld.param.u32 	%r172, [_Z8mykernelPfPKfii_param_2];
	max.s32 	%r101, %r35, %r26;
	setp.ge.s32 	%p21, %r101, %r172;
	@%p21 bra 	$L__BB0_41;
	st.global.f32 	[%rd5+64], %f816;
$L__BB0_41:
	ld.param.u32 	%r173, [_Z8mykernelPfPKfii_param_2];
	max.s32 	%r102, %r35, %r27;
	setp.ge.s32 	%p22, %r102, %r173;
	@%p22 bra 	$L__BB0_43;
	st.global.f32 	[%rd5+96], %f815;
$L__BB0_43:
	ld.param.u32 	%r174, [_Z8mykernelPfPKfii_param_2];
	max.s32 	%r103, %r35, %r28;
	setp.ge.s32 	%p23, %r103, %r174;
	@%p23 bra 	$L__BB0_45;
	st.global.f32 	[%rd5+128], %f814;
$L__BB0_45:
	ld.param.u32 	%r175, [_Z8mykernelPfPKfii_param_2];
	max.s32 	%r104, %r35, %r29;
	setp.ge.s32 	%p24, %r104, %r175;
	@%p24 bra 	$L__BB0_47;
	st.global.f32 	[%rd5+160], %f813;
$L__BB0_47:
	ld.param.u32 	%r176, [_Z8mykernelPfPKfii_param_2];
	max.s32 	%r105, %r35, %r30;
	setp.ge.s32 	%p25, %r105, %r176;
	@%p25 bra 	$L__BB0_49;
	st.global.f32 	[%rd5+192], %f812;
$L__BB0_49:
	ld.param.u32 	%r177, [_Z8mykernelPfPKfii_param_2];
	max.s32 	%r106, %r35, %r31;
	setp.ge.s32 	%p26, %r106, %r177;
	@%p26 bra 	$L__BB0_51;
	st.global.f32 	[%rd5+224], %f811;
$L__BB0_51:
	ld.param.u32 	%r178, [_Z8mykernelPfPKfii_param_2];
	add.s32 	%r38, %r10, 24;
	add.s32 	%r39, %r37, %r33;
	max.s32 	%r107, %r38, %r79;
	setp.ge.s32 	%p27, %r107, %r178;
	@%p27 bra 	$L__BB0_53;
	add.s32 	%r108, %r79, %r39;
	mul.wide.s32 	%rd56, %r108, 4;
	add.s64 	%rd57, %rd4, %rd56;
	st.global.f32 	[%rd57], %f810;
$L__BB0_53:
	ld.param.u32 	%r179, [_Z8mykernelPfPKfii_param_2];
	max.s32 	%r109, %r38, %r25;
	setp.ge.s32 	%p28, %r109, %r179;
	cvt.s64.s32 	%rd58, %r39;
	add.s64 	%rd59, %rd1, %rd58;
	shl.b64 	%rd60, %rd59, 2;
	add.s64 	%rd6, %rd4, %rd60;
	@%p28 bra 	$L__BB0_55;
	st.global.f32 	[%rd6+32], %f809;
$L__BB0_55:
	ld.param.u32 	%r180, [_Z8mykernelPfPKfii_param_2];
	max.s32 	%r110, %r38, %r26;
	setp.ge.s32 	%p29, %r110, %r180;
	@%p29 bra 	$L__BB0_57;
	st.global.f32 	[%rd6+64], %f808;
$L__BB0_57:
	ld.param.u32 	%r181, [_Z8mykernelPfPKfii_param_2];
	max.s32 	%r111, %r38, %r27;
	setp.ge.s32 	%p30, %r111, %r181;
	@%p30 bra 	$L__BB0_59;
	st.global.f32 	[%rd6+96], %f807;
$L__BB0_59:
	ld.param.u32 	%r182, [_Z8mykernelPfPKfii_param_2];
	max.s32 	%r112, %r38, %r28;
	setp.ge.s32 	%p31, %r112, %r182;
	@%p31 bra 	$L__BB0_61;
	st.global.f32 	[%rd6+128], %f806;
$L__BB0_61:
	ld.param.u32 	%r183, [_Z8mykernelPfPKfii_param_2];
	max.s32 	%r113, %r38, %r29;
	setp.ge.s32 	%p32, %r113, %r183;
	@%p32 bra 	$L__BB0_63;
	st.global.f32 	[%rd6+160], %f805;
$L__BB0_63:
	ld.param.u32 	%r184, [_Z8mykernelPfPKfii_param_2];
	max.s32 	%r114, %r38, %r30;
	setp.ge.s32 	%p33, %r114, %r184;
	@%p33 bra 	$L__BB0_65;
	st.global.f32 	[%rd6+192], %f804;
$L__BB0_65:
	ld.param.u32 	%r185, [_Z8mykernelPfPKfii_param_2];
	max.s32 	%r115, %r38, %r31;
	setp.ge.s32 	%p34, %r115, %r185;
	@%p34 bra 	$L__BB0_67;
	st.global.f32 	[%rd6+224], %f803;
$L__BB0_67:
	ld.param.u32 	%r186, [_Z8mykernelPfPKfii_param_2];
	add.s32 	%r40, %r10, 32;
	shl.b32 	%r116, %r186, 5;
	add.s32 	%r41, %r116, %r12;
	max.s32 	%r117, %r40, %r79;
	setp.ge.s32 	%p35, %r117, %r186;
	@%p35 bra 	$L__BB0_69;
	add.s32 	%r118, %r79, %r41;
	mul.wide.s32 	%rd61, %r118, 4;
	add.s64 	%rd62, %rd4, %rd61;
	st.global.f32 	[%rd62], %f802;
$L__BB0_69:
	ld.param.u32 	%r187, [_Z8mykernelPfPKfii_param_2];
	max.s32 	%r119, %r40, %r25;
	setp.ge.s32 	%p36, %r119, %r187;
	cvt.s64.s32 	%rd63, %r41;
	add.s64 	%rd64, %rd1, %rd63;
	shl.b64 	%rd65, %rd64, 2;
	add.s64 	%rd7, %rd4, %rd65;
	@%p36 bra 	$L__BB0_71;
	st.global.f32 	[%rd7+32], %f801;
$L__BB0_71:
	ld.param.u32 	%r188, [_Z8mykernelPfPKfii_param_2];
	max.s32 	%r120, %r40, %r26;
	setp.ge.s32 	%p37, %r120, %r188;
	@%p37 bra 	$L__BB0_73;
	st.global.f32 	[%rd7+64], %f800;
$L__BB0_73:
	ld.param.u32 	%r189, [_Z8mykernelPfPKfii_param_2];
	max.s32 	%r121, %r40, %r27;
	setp.ge.s32 	%p38, %r121, %r189;
	@%p38 bra 	$L__BB0_75;
	st.global.f32 	[%rd7+96], %f799;
$L__BB0_75:
	ld.param.u32 	%r190, [_Z8mykernelPfPKfii_param_2];
	max.s32 	%r122, %r40, %r28;
	setp.ge.s32 	%p39, %r122, %r190;
	@%p39 bra 	$L__BB0_77;
	st.global.f32 	[%rd7+128], %f798;
$L__BB0_77:
	ld.param.u32 	%r191, [_Z8mykernelPfPKfii_param_2];
	max.s32 	%r123, %r40, %r29;
	setp.ge.s32 	%p40, %r123, %r191;
	@%p40 bra 	$L__BB0_79;
	st.global.f32 	[%rd7+160], %f797;
$L__BB0_79:
	ld.param.u32 	%r192, [_Z8mykernelPfPKfii_param_2];
	max.s32 	%r124, %r40, %r30;
	setp.ge.s32 	%p41, %r124, %r192;
	@%p41 bra 	$L__BB0_81;
	st.global.f32 	[%rd7+192], %f796;
$L__BB0_81:
	ld.param.u32 	%r193, [_Z8mykernelPfPKfii_param_2];
	max.s32 	%r125, %r40, %r31;
	setp.ge.s32 	%p42, %r125, %r193;
	@%p42 bra 	$L__BB0_83;
	st.global.f32 	[%rd7+224], %f795;
$L__BB0_83:
	ld.param.u32 	%r194, [_Z8mykernelPfPKfii_param_2];
	add.s32 	%r42, %r10, 40;
	add.s32 	%r43, %r41, %r33;
	max.s32 	%r126, %r42, %r79;
	setp.ge.s32 	%p43, %r126, %r194;
	@%p43 bra 	$L__BB0_85;
	add.s32 	%r127, %r79, %r43;
	mul.wide.s32 	%rd66, %r127, 4;
	add.s64 	%rd67, %rd4, %rd66;
	st.global.f32 	[%rd67], %f794;
$L__BB0_85:
	ld.param.u32 	%r195, [_Z8mykernelPfPKfii_param_2];
	max.s32 	%r128, %r42, %r25;
	setp.ge.s32 	%p44, %r128, %r195;
	cvt.s64.s32 	%rd68, %r43;
	add.s64 	%rd69, %rd1, %rd68;
	shl.b64 	%rd70, %rd69, 2;
	add.s64 	%rd8, %rd4, %rd70;
	@%p44 bra 	$L__BB0_87;
	st.global.f32 	[%rd8+32], %f793;
$L__BB0_87:
	ld.param.u32 	%r196, [_Z8mykernelPfPKfii_param_2];
	max.s32 	%r129, %r42, %r26;
	setp.ge.s32 	%p45, %r129, %r196;
	@%p45 bra 	$L__BB0_89;
	st.global.f32 	[%rd8+64], %f792;
$L__BB0_89:
	ld.param.u32 	%r197, [_Z8mykernelPfPKfii_param_2];
	max.s32 	%r130, %r42, %r27;
	setp.ge.s32 	%p46, %r130, %r197;
	@%p46 bra 	$L__BB0_91;
	st.global.f32 	[%rd8+96], %f791;
$L__BB0_91:
	ld.param.u32 	%r198, [_Z8mykernelPfPKfii_param_2];
	max.s32 	%r131, %r42, %r28;
	setp.ge.s32 	%p47, %r131, %r198;
	@%p47 bra 	$L__BB0_93;
	st.global.f32 	[%rd8+128], %f790;
$L__BB0_93:
	ld.param.u32 	%r199, [_Z8mykernelPfPKfii_param_2];
	max.s32 	%r132, %r42, %r29;
	setp.ge.s32 	%p48, %r132, %r199;
	@%p48 bra 	$L__BB0_95;
	st.global.f32 	[%rd8+160], %f789;
$L__BB0_95:
	ld.param.u32 	%r200, [_Z8mykernelPfPKfii_param_2];
	max.s32 	%r133, %r42, %r30;
	setp.ge.s32 	%p49, %r133, %r200;
	@%p49 bra 	$L__BB0_97;
	st.global.f32 	[%rd8+192], %f788;
$L__BB0_97:
	ld.param.u32 	%r201, [_Z8mykernelPfPKfii_param_2];
	max.s32 	%r134, %r42, %r31;
	setp.ge.s32 	%p50, %r134, %r201;
	@%p50 bra 	$L__BB0_99;
	st.global.f32 	[%rd8+224], %f787;
$L__BB0_99:
	ld.param.u32 	%r202, [_Z8mykernelPfPKfii_param_2];
	add.s32 	%r44, %r10, 48;
	add.s32 	%r45, %r36, %r41;
	max.s32 	%r135, %r44, %r79;
	setp.ge.s32 	%p51, %r135, %r202;
	@%p51 bra 	$L__BB0_101;
	add.s32 	%r136, %r79, %r45;
	mul.wide.s32 	%rd71, %r136, 4;
	add.s64 	%rd72, %rd4, %rd71;
	st.global.f32 	[%rd72], %f786;
$L__BB0_101:
	ld.param.u32 	%r203, [_Z8mykernelPfPKfii_param_2];
	max.s32 	%r137, %r44, %r25;
	setp.ge.s32 	%p52, %r137, %r203;
	cvt.s64.s32 	%rd73, %r45;
	add.s64 	%rd74, %rd1, %rd73;
	shl.b64 	%rd75, %rd74, 2;
	add.s64 	%rd9, %rd4, %rd75;
	@%p52 bra 	$L__BB0_103;
	st.global.f32 	[%rd9+32], %f785;
$L__BB0_103:
	ld.param.u32 	%r204, [_Z8mykernelPfPKfii_param_2];
	max.s32 	%r138, %r44, %r26;
	setp.ge.s32 	%p53, %r138, %r204;
	@%p53 bra 	$L__BB0_105;
	st.global.f32 	[%rd9+64], %f784;
$L__BB0_105:
	ld.param.u32 	%r205, [_Z8mykernelPfPKfii_param_2];
	max.s32 	%r139, %r44, %r27;
	setp.ge.s32 	%p54, %r139, %r205;
	@%p54 bra 	$L__BB0_107;
	st.global.f32 	[%rd9+96], %f783;
$L__BB0_107:
	ld.param.u32 	%r206, [_Z8mykernelPfPKfii_param_2];
	max.s32 	%r140, %r44, %r28;
	setp.ge.s32 	%p55, %r140, %r206;
	@%p55 bra 	$L__BB0_109;
	st.global.f32 	[%rd9+128], %f782;
$L__BB0_109:
	ld.param.u32 	%r207, [_Z8mykernelPfPKfii_param_2];
	max.s32 	%r141, %r44, %r29;
	setp.ge.s32 	%p56, %r141, %r207;
	@%p56 bra 	$L__BB0_111;
	st.global.f32 	[%rd9+160], %f781;
$L__BB0_111:
	ld.param.u32 	%r208, [_Z8mykernelPfPKfii_param_2];
	max.s32 	%r142, %r44, %r30;
	setp.ge.s32 	%p57, %r142, %r208;
	@%p57 bra 	$L__BB0_113;
	st.global.f32 	[%rd9+192], %f780;
$L__BB0_113:
	ld.param.u32 	%r209, [_Z8mykernelPfPKfii_param_2];
	max.s32 	%r143, %r44, %r31;
	setp.ge.s32 	%p58, %r143, %r209;
	@%p58 bra 	$L__BB0_115;
	st.global.f32 	[%rd9+224], %f779;
$L__BB0_115:
	ld.param.u32 	%r210, [_Z8mykernelPfPKfii_param_2];
	add.s32 	%r46, %r10, 56;
	add.s32 	%r47, %r45, %r33;
	max.s32 	%r144, %r46, %r79;
	setp.ge.s32 	%p59, %r144, %r210;
	@%p59 bra 	$L__BB0_117;
	add.s32 	%r145, %r79, %r47;
	mul.wide.s32 	%rd76, %r145, 4;
	add.s64 	%rd77, %rd4, %rd76;
	st.global.f32 	[%rd77], %f835;
$L__BB0_117:
	ld.param.u32 	%r211, [_Z8mykernelPfPKfii_param_2];
	max.s32 	%r146, %r46, %r25;
	setp.ge.s32 	%p60, %r146, %r211;
	cvt.s64.s32 	%rd78, %r47;
	add.s64 	%rd79, %rd1, %rd78;
	shl.b64 	%rd80, %rd79, 2;
	add.s64 	%rd10, %rd4, %rd80;
	@%p60 bra 	$L__BB0_119;
	st.global.f32 	[%rd10+32], %f836;
$L__BB0_119:
	ld.param.u32 	%r212, [_Z8mykernelPfPKfii_param_2];
	max.s32 	%r147, %r46, %r26;
	setp.ge.s32 	%p61, %r147, %r212;
	@%p61 bra 	$L__BB0_121;
	st.global.f32 	[%rd10+64], %f837;
$L__BB0_121:
	ld.param.u32 	%r213, [_Z8mykernelPfPKfii_param_2];
	max.s32 	%r148, %r46, %r27;
	setp.ge.s32 	%p62, %r148, %r213;
	@%p62 bra 	$L__BB0_123;
	st.global.f32 	[%rd10+96], %f838;
$L__BB0_123:
	ld.param.u32 	%r214, [_Z8mykernelPfPKfii_param_2];
	max.s32 	%r149, %r46, %r28;
	setp.ge.s32 	%p63, %r149, %r214;
	@%p63 bra 	$L__BB0_125;
	st.global.f32 	[%rd10+128], %f839;
$L__BB0_125:
	ld.param.u32 	%r215, [_Z8mykernelPfPKfii_param_2];
	max.s32 	%r150, %r46, %r29;
	setp.ge.s32 	%p64, %r150, %r215;
	@%p64 bra 	$L__BB0_127;
	st.global.f32 	[%rd10+160], %f840;
$L__BB0_127:
	ld.param.u32 	%r216, [_Z8mykernelPfPKfii_param_2];
	max.s32 	%r151, %r46, %r30;
	setp.ge.s32 	%p65, %r151, %r216;
	@%p65 bra 	$L__BB0_129;
	st.global.f32 	[%rd10+192], %f841;
$L__BB0_129:
	ld.param.u32 	%r217, [_Z8mykernelPfPKfii_param_2];
	max.s32 	%r152, %r46, %r31;
	setp.ge.s32 	%p66, %r152, %r217;
	@%p66 bra 	$L__BB0_131;
	st.global.f32 	[%rd10+224], %f842;
$L__BB0_131:
	ret;

}
	// .globl	_Z10myppkernelPKfPfii
.visible .entry _Z10myppkernelPKfPfii(
	.param .u64 .ptr .align 1 _Z10myppkernelPKfPfii_param_0,
	.param .u64 .ptr .align 1 _Z10myppkernelPKfPfii_param_1,
	.param .u32 _Z10myppkernelPKfPfii_param_2,
	.param .u32 _Z10myppkernelPKfPfii_param_3
)
{
	.reg .pred 	%p<24>;
	.reg .b32 	%r<132>;
	.reg .b32 	%f<61>;
	.reg .b64 	%rd<91>;

	ld.param.u64 	%rd11, [_Z10myppkernelPKfPfii_param_1];
	ld.param.u32 	%r59, [_Z10myppkernelPKfPfii_param_2];
	ld.param.u32 	%r60, [_Z10myppkernelPKfPfii_param_3];
	cvta.to.global.u64 	%rd1, %rd11;
	mov.u32 	%r1, %tid.x;
	setp.lt.s32 	%p1, %r60, 1;
	@%p1 bra 	$L__BB1_43;
	mov.u32 	%r2, %ctaid.y;
	mul.lo.s32 	%r3, %r59, %r2;
	mul.lo.s32 	%r4, %r60, %r2;
	mad.lo.s32 	%r5, %r60, %r60, %r2;
	add.s32 	%r6, %r60, -1;
	setp.lt.u32 	%p2, %r60, 449;
	mov.b32 	%r130, 0;
	@%p2 bra 	$L__BB1_21;
	shr.u32 	%r63, %r6, 6;
	add.s32 	%r64, %r63, 1;
	and.b32  	%r65, %r64, 134217720;
	neg.s32 	%r127, %r65;
	add.s32 	%r66, %r1, %r60;
	mad.lo.s32 	%r126, %r60, %r66, %r2;
	add.s32 	%r125, %r1, %r4;
	add.s32 	%r123, %r1, %r3;
	cvt.u64.u32 	%rd12, %r1;
	cvt.u64.u32 	%rd13, %r4;
	add.s64 	%rd14, %rd12, %rd13;
	shl.b64 	%rd15, %rd14, 2;
	add.s64 	%rd16, %rd15, %rd1;
	add.s64 	%rd90, %rd16, 1024;
	add.s32 	%r67, %r66, 64;
	mad.lo.s32 	%r122, %r60, %r67, %r2;
	add.s32 	%r68, %r66, 128;
	mad.lo.s32 	%r121, %r60, %r68, %r2;
	add.s32 	%r69, %r66, 192;
	mad.lo.s32 	%r120, %r60, %r69, %r2;
	add.s32 	%r70, %r66, 256;
	mad.lo.s32 	%r119, %r60, %r70, %r2;
	add.s32 	%r71, %r66, 320;
	mad.lo.s32 	%r118, %r60, %r71, %r2;
	add.s32 	%r72, %r66, 384;
	mad.lo.s32 	%r117, %r60, %r72, %r2;
	add.s32 	%r73, %r66, 448;
	mad.lo.s32 	%r116, %r60, %r73, %r2;
	mov.b32 	%r128, 256;
	mov.u32 	%r124, %r1;
$L__BB1_3:
	.pragma "nounroll";
	ld.param.u64 	%rd88, [_Z10myppkernelPKfPfii_param_0];
	mul.wide.s32 	%rd17, %r123, 4;
	cvta.to.global.u64 	%rd18, %rd88;
	add.s64 	%rd19, %rd18, %rd17;
	add.s64 	%rd4, %rd19, 1024;
	max.s32 	%r74, %r2, %r124;
	setp.ge.s32 	%p3, %r74, %r59;
	mov.f32 	%f46, 0f7F800000;
	@%p3 bra 	$L__BB1_5;
	ld.global.f32 	%f46, [%rd4+-1024];
$L__BB1_5:
	mul.wide.u32 	%rd20, %r125, 4;
	add.s64 	%rd21, %rd1, %rd20;
	st.global.f32 	[%rd21], %f46;
	mul.wide.u32 	%rd22, %r126, 4;
	add.s64 	%rd23, %rd1, %rd22;
	st.global.f32 	[%rd23], %f46;
	add.s32 	%r75, %r124, 64;
	max.s32 	%r76, %r2, %r75;
	setp.ge.s32 	%p4, %r76, %r59;
	mov.f32 	%f47, 0f7F800000;
	@%p4 bra 	$L__BB1_7;
	ld.global.f32 	%f47, [%rd4+-768];
$L__BB1_7:
	st.global.f32 	[%rd90+-768], %f47;
	mul.wide.u32 	%rd24, %r122, 4;
	add.s64 	%rd25, %rd1, %rd24;
	st.global.f32 	[%rd25], %f47;
	add.s32 	%r77, %r124, 128;
	max.s32 	%r78, %r2, %r77;
	setp.ge.s32 	%p5, %r78, %r59;
	mov.f32 	%f48, 0f7F800000;
	@%p5 bra 	$L__BB1_9;
	ld.global.f32 	%f48, [%rd4+-512];
$L__BB1_9:
	st.global.f32 	[%rd90+-512], %f48;
	mul.wide.u32 	%rd26, %r121, 4;
	add.s64 	%rd27, %rd1, %rd26;
	st.global.f32 	[%rd27], %f48;
	add.s32 	%r79, %r124, 192;
	max.s32 	%r80, %r2, %r79;
	setp.ge.s32 	%p6, %r80, %r59;
	mov.f32 	%f49, 0f7F800000;
	@%p6 bra 	$L__BB1_11;
	ld.global.f32 	%f49, [%rd4+-256];
$L__BB1_11:
	st.global.f32 	[%rd90+-256], %f49;
	mul.wide.u32 	%rd28, %r120, 4;
	add.s64 	%rd29, %rd1, %rd28;
	st.global.f32 	[%rd29], %f49;
	add.s32 	%r81, %r124, 256;
	max.s32 	%r82, %r2, %r81;
	setp.ge.s32 	%p7, %r82, %r59;
	mov.f32 	%f50, 0f7F800000;
	@%p7 bra 	$L__BB1_13;
	ld.global.f32 	%f50, [%rd4];
$L__BB1_13:
	st.global.f32 	[%rd90], %f50;
	mul.wide.u32 	%rd30, %r119, 4;
	add.s64 	%rd31, %rd1, %rd30;
	st.global.f32 	[%rd31], %f50;
	add.s32 	%r83, %r124, 320;
	max.s32 	%r84, %r2, %r83;
	setp.ge.s32 	%p8, %r84, %r59;
	mov.f32 	%f51, 0f7F800000;
	@%p8 bra 	$L__BB1_15;
	ld.global.f32 	%f51, [%rd4+256];
$L__BB1_15:
	st.global.f32 	[%rd90+256], %f51;
	mul.wide.u32 	%rd32, %r118, 4;
	add.s64 	%rd33, %rd1, %rd32;
	st.global.f32 	[%rd33], %f51;
	add.s32 	%r85, %r124, 384;
	max.s32 	%r86, %r2, %r85;
	setp.ge.s32 	%p9, %r86, %r59;
	mov.f32 	%f52, 0f7F800000;
	@%p9 bra 	$L__BB1_17;
	ld.global.f32 	%f52, [%rd4+512];
$L__BB1_17:
	st.global.f32 	[%rd90+512], %f52;
	mul.wide.u32 	%rd34, %r117, 4;
	add.s64 	%rd35, %rd1, %rd34;
	st.global.f32 	[%rd35], %f52;
	add.s32 	%r87, %r124, 448;
	max.s32 	%r88, %r2, %r87;
	setp.ge.s32 	%p10, %r88, %r59;
	mov.f32 	%f53, 0f7F800000;
	@%p10 bra 	$L__BB1_19;
	ld.global.f32 	%f53, [%rd4+768];
$L__BB1_19:
	st.global.f32 	[%rd90+768], %f53;
	mul.wide.u32 	%rd36, %r116, 4;
	add.s64 	%rd37, %rd1, %rd36;
	st.global.f32 	[%rd37], %f53;
	add.s32 	%r128, %r128, 512;
	add.s32 	%r127, %r127, 8;
	shl.b32 	%r89, %r60, 9;
	add.s32 	%r126, %r126, %r89;
	add.s32 	%r125, %r125, 512;
	add.s32 	%r124, %r124, 512;
	add.s32 	%r123, %r123, 512;
	add.s64 	%rd90, %rd90, 2048;
	add.s32 	%r122, %r122, %r89;
	add.s32 	%r121, %r121, %r89;
	add.s32 	%r120, %r120, %r89;
	add.s32 	%r119, %r119, %r89;
	add.s32 	%r118, %r118, %r89;
	add.s32 	%r117, %r117, %r89;
	add.s32 	%r116, %r116, %r89;
	setp.ne.s32 	%p11, %r127, 0;
	@%p11 bra 	$L__BB1_3;
	add.s32 	%r130, %r128, -256;
$L__BB1_21:
	shr.u32 	%r90, %r6, 6;
	add.s32 	%r46, %r90, 1;
	and.b32  	%r47, %r46, 7;
	setp.eq.s32 	%p12, %r47, 0;
	@%p12 bra 	$L__BB1_43;
	ld.param.u64 	%rd89, [_Z10myppkernelPKfPfii_param_0];
	cvta.to.global.u64 	%rd6, %rd89;
	setp.lt.u32 	%p13, %r47, 4;
	@%p13 bra 	$L__BB1_32;
	add.s32 	%r48, %r130, %r1;
	max.s32 	%r92, %r2, %r48;
	setp.ge.s32 	%p14, %r92, %r59;
	mov.f32 	%f54, 0f7F800000;
	@%p14 bra 	$L__BB1_25;
	add.s32 	%r93, %r48, %r3;
	mul.wide.s32 	%rd38, %r93, 4;
	add.s64 	%rd39, %rd6, %rd38;
	ld.global.f32 	%f54, [%rd39];
$L__BB1_25:
	add.s32 	%r94, %r48, %r4;
	mul.wide.u32 	%rd40, %r94, 4;
	add.s64 	%rd41, %rd1, %rd40;
	st.global.f32 	[%rd41], %f54;
	mad.lo.s32 	%r95, %r48, %r60, %r5;
	mul.wide.u32 	%rd42, %r95, 4;
	add.s64 	%rd43, %rd1, %rd42;
	st.global.f32 	[%rd43], %f54;
	add.s32 	%r49, %r48, 64;
	max.s32 	%r96, %r2, %r49;
	setp.ge.s32 	%p15, %r96, %r59;
	cvt.u64.u32 	%rd7, %r1;
	cvt.s64.s32 	%rd44, %r130;
	cvt.s64.s32 	%rd45, %r3;
	add.s64 	%rd46, %rd44, %rd7;
	add.s64 	%rd47, %rd46, %rd45;
	shl.b64 	%rd48, %rd47, 2;
	add.s64 	%rd8, %rd6, %rd48;
	mov.f32 	%f55, 0f7F800000;
	@%p15 bra 	$L__BB1_27;
	ld.global.f32 	%f55, [%rd8+256];
$L__BB1_27:
	cvt.u64.u32 	%rd49, %r4;
	cvt.u64.u32 	%rd50, %r130;
	add.s64 	%rd51, %rd50, %rd7;
	add.s64 	%rd52, %rd51, %rd49;
	shl.b64 	%rd53, %rd52, 2;
	add.s64 	%rd9, %rd1, %rd53;
	st.global.f32 	[%rd9+256], %f55;
	mad.lo.s32 	%r97, %r49, %r60, %r5;
	mul.wide.u32 	%rd54, %r97, 4;
	add.s64 	%rd55, %rd1, %rd54;
	st.global.f32 	[%rd55], %f55;
	add.s32 	%r50, %r48, 128;
	max.s32 	%r98, %r2, %r50;
	setp.ge.s32 	%p16, %r98, %r59;
	mov.f32 	%f56, 0f7F800000;
	@%p16 bra 	$L__BB1_29;
	ld.global.f32 	%f56, [%rd8+512];
$L__BB1_29:
	st.global.f32 	[%rd9+512], %f56;
	mad.lo.s32 	%r99, %r50, %r60, %r5;
	mul.wide.u32 	%rd56, %r99, 4;
	add.s64 	%rd57, %rd1, %rd56;
	st.global.f32 	[%rd57], %f56;
	add.s32 	%r51, %r48, 192;
	max.s32 	%r100, %r2, %r51;
	setp.ge.s32 	%p17, %r100, %r59;
	mov.f32 	%f57, 0f7F800000;
	@%p17 bra 	$L__BB1_31;
	ld.global.f32 	%f57, [%rd8+768];
$L__BB1_31:
	st.global.f32 	[%rd9+768], %f57;
	mad.lo.s32 	%r101, %r51, %r60, %r5;
	mul.wide.u32 	%rd58, %r101, 4;
	add.s64 	%rd59, %rd1, %rd58;
	st.global.f32 	[%rd59], %f57;
	add.s32 	%r130, %r130, 256;
$L__BB1_32:
	and.b32  	%r102, %r46, 3;
	setp.eq.s32 	%p18, %r102, 0;
	@%p18 bra 	$L__BB1_43;
	setp.eq.s32 	%p19, %r102, 1;
	@%p19 bra 	$L__BB1_39;
	add.s32 	%r54, %r130, %r1;
	max.s32 	%r104, %r2, %r54;
	setp.ge.s32 	%p20, %r104, %r59;
	mov.f32 	%f58, 0f7F800000;
	@%p20 bra 	$L__BB1_36;
	add.s32 	%r105, %r54, %r3;
	mul.wide.s32 	%rd60, %r105, 4;
	add.s64 	%rd61, %rd6, %rd60;
	ld.global.f32 	%f58, [%rd61];
$L__BB1_36:
	add.s32 	%r106, %r54, %r4;
	mul.wide.u32 	%rd62, %r106, 4;
	add.s64 	%rd63, %rd1, %rd62;
	st.global.f32 	[%rd63], %f58;
	mad.lo.s32 	%r107, %r54, %r60, %r5;
	mul.wide.u32 	%rd64, %r107, 4;
	add.s64 	%rd65, %rd1, %rd64;
	st.global.f32 	[%rd65], %f58;
	add.s32 	%r55, %r54, 64;
	max.s32 	%r108, %r2, %r55;
	setp.ge.s32 	%p21, %r108, %r59;
	mov.f32 	%f59, 0f7F800000;
	@%p21 bra 	$L__BB1_38;
	cvt.s64.s32 	%rd66, %r3;
	cvt.u64.u32 	%rd67, %r1;
	cvt.s64.s32 	%rd68, %r130;
	add.s64 	%rd69, %rd68, %rd67;
	add.s64 	%rd70, %rd69, %rd66;
	shl.b64 	%rd71, %rd70, 2;
	add.s64 	%rd72, %rd6, %rd71;
	ld.global.f32 	%f59, [%rd72+256];
$L__BB1_38:
	cvt.u64.u32 	%rd73, %r4;
	cvt.u64.u32 	%rd74, %r1;
	cvt.u64.u32 	%rd75, %r130;
	add.s64 	%rd76, %rd75, %rd74;
	add.s64 	%rd77, %rd76, %rd73;
	shl.b64 	%rd78, %rd77, 2;
	add.s64 	%rd79, %rd1, %rd78;
	st.global.f32 	[%rd79+256], %f59;
	mad.lo.s32 	%r109, %r55, %r60, %r5;
	mul.wide.u32 	%rd80, %r109, 4;
	add.s64 	%rd81, %rd1, %rd80;
	st.global.f32 	[%rd81], %f59;
	add.s32 	%r130, %r130, 128;
$L__BB1_39:
	and.b32  	%r110, %r6, 64;
	setp.ne.s32 	%p22, %r110, 0;
	@%p22 bra 	$L__BB1_43;
	add.s32 	%r58, %r130, %r1;
	max.s32 	%r112, %r2, %r58;
	setp.ge.s32 	%p23, %r112, %r59;
	mov.f32 	%f60, 0f7F800000;
	@%p23 bra 	$L__BB1_42;
	add.s32 	%r113, %r58, %r3;
	mul.wide.s32 	%rd82, %r113, 4;
	add.s64 	%rd83, %rd6, %rd82;
	ld.global.f32 	%f60, [%rd83];
$L__BB1_42:
	add.s32 	%r114, %r58, %r4;
	mul.wide.u32 	%rd84, %r114, 4;
	add.s64 	%rd85, %rd1, %rd84;
	st.global.f32 	[%rd85], %f60;
	mad.lo.s32 	%r115, %r58, %r60, %r5;
	mul.wide.u32 	%rd86, %r115, 4;
	add.s64 	%rd87, %rd1, %rd86;
	st.global.f32 	[%rd87], %f60;
$L__BB1_43:
	ret;

}


// ===== COMPILED SASS (sm_100) =====

	.target	sm_100

	.elftype	@"ET_EXEC"


//--------------------- .note.nv.tkinfo           --------------------------
	.section	.note.nv.tkinfo,"",@"SHT_NOTE"
	.sectionflags	@"SHF_NOTE_NV_TKINFO"
	.tkinfo
        /*0018*/ 	.word	0x00000002
        /*0030*/ 	.string	""
        /*0030*/ 	.string	"ptxas"
        /*0030*/ 	.string	"Cuda compilation tools, release 13.0, V13.0.88"
        /*0030*/ 	.string	"Build cuda_13.0.r13.0/compiler.36424714_0"
        /*0030*/ 	.string	"-arch sm_100 -m 64 "



//--------------------- .note.nv.cuinfo           --------------------------
	.section	.note.nv.cuinfo,"",@"SHT_NOTE"
	.sectionflags	@"SHF_NOTE_NV_CUINFO"
        /*0018*/ 	.short	0x0002
        /*001a*/ 	.short	0x0064
        /*001c*/ 	.short	0x0082
	.zero		2


//--------------------- .nv.info                  --------------------------
	.section	.nv.info,"",@"SHT_CUDA_INFO"
	.align	4


	//----- nvinfo : EIATTR_REGCOUNT
	.align		4
        /*0000*/ 	.byte	0x04, 0x2f
        /*0002*/ 	.short	(.L_1 - .L_0)
	.align		4
.L_0:
        /*0004*/ 	.word	index@(_Z8mykernelPfPKfii)
        /*0008*/ 	.word	0x00000060


	//----- nvinfo : EIATTR_FRAME_SIZE
	.align		4
.L_1:
        /*000c*/ 	.byte	0x04, 0x11
        /*000e*/ 	.short	(.L_3 - .L_2)
	.align		4
.L_2:
        /*0010*/ 	.word	index@(_Z8mykernelPfPKfii)
        /*0014*/ 	.word	0x00000000


	//----- nvinfo : EIATTR_REGCOUNT
	.align		4
.L_3:
        /*0018*/ 	.byte	0x04, 0x2f
        /*001a*/ 	.short	(.L_5 - .L_4)
	.align		4
.L_4:
        /*001c*/ 	.word	index@(_Z10myppkernelPKfPfii)
        /*0020*/ 	.word	0x00000028


	//----- nvinfo : EIATTR_FRAME_SIZE
	.align		4
.L_5:
        /*0024*/ 	.byte	0x04, 0x11
        /*0026*/ 	.short	(.L_7 - .L_6)
	.align		4
.L_6:
        /*0028*/ 	.word	index@(_Z10myppkernelPKfPfii)
        /*002c*/ 	.word	0x00000000


	//----- nvinfo : EIATTR_MIN_STACK_SIZE
	.align		4
.L_7:
        /*0030*/ 	.byte	0x04, 0x12
        /*0032*/ 	.short	(.L_9 - .L_8)
	.align		4
.L_8:
        /*0034*/ 	.word	index@(_Z10myppkernelPKfPfii)
        /*0038*/ 	.word	0x00000000


	//----- nvinfo : EIATTR_MIN_STACK_SIZE
	.align		4
.L_9:
        /*003c*/ 	.byte	0x04, 0x12
        /*003e*/ 	.short	(.L_11 - .L_10)
	.align		4
.L_10:
        /*0040*/ 	.word	index@(_Z8mykernelPfPKfii)
        /*0044*/ 	.word	0x00000000
.L_11:


//--------------------- .nv.compat                --------------------------
	.section	.nv.compat,"",@"SHT_CUDA_COMPAT_INFO"
	.align	4
        /*0000*/ 	.byte	0x02, 0x09, 0x00, 0x00, 0x02, 0x02, 0x01, 0x00, 0x02, 0x05, 0x05, 0x00, 0x03, 0x07, 0x01, 0x01
        /*0010*/ 	.byte	0x02, 0x03, 0x00, 0x00, 0x02, 0x06, 0x01, 0x00, 0x04, 0x0b, 0x08, 0x00, 0x09, 0x00, 0x00, 0x00
        /*0020*/ 	.byte	0x00, 0x00, 0x00, 0x00


//--------------------- .nv.info._Z10myppkernelPKfPfii --------------------------
	.section	.nv.info._Z10myppkernelPKfPfii,"",@"SHT_CUDA_INFO"
	.sectionflags	@""
	.align	4


	//----- nvinfo : EIATTR_CUDA_API_VERSION
	.align		4
        /*0000*/ 	.byte	0x04, 0x37
        /*0002*/ 	.short	(.L_13 - .L_12)
.L_12:
        /*0004*/ 	.word	0x00000082


	//----- nvinfo : EIATTR_KPARAM_INFO
	.align		4
.L_13:
        /*0008*/ 	.byte	0x04, 0x17
        /*000a*/ 	.short	(.L_15 - .L_14)
.L_14:
        /*000c*/ 	.word	0x00000000
        /*0010*/ 	.short	0x0003
        /*0012*/ 	.short	0x0014
        /*0014*/ 	.byte	0x00, 0xf0, 0x11, 0x00


	//----- nvinfo : EIATTR_KPARAM_INFO
	.align		4
.L_15:
        /*0018*/ 	.byte	0x04, 0x17
        /*001a*/ 	.short	(.L_17 - .L_16)
.L_16:
        /*001c*/ 	.word	0x00000000
        /*0020*/ 	.short	0x0002
        /*0022*/ 	.short	0x0010
        /*0024*/ 	.byte	0x00, 0xf0, 0x11, 0x00


	//----- nvinfo : EIATTR_KPARAM_INFO
	.align		4
.L_17:
        /*0028*/ 	.byte	0x04, 0x17
        /*002a*/ 	.short	(.L_19 - .L_18)
.L_18:
        /*002c*/ 	.word	0x00000000
        /*0030*/ 	.short	0x0001
        /*0032*/ 	.short	0x0008
        /*0034*/ 	.byte	0x00, 0xf5, 0x21, 0x00


	//----- nvinfo : EIATTR_KPARAM_INFO
	.align		4
.L_19:
        /*0038*/ 	.byte	0x04, 0x17
        /*003a*/ 	.short	(.L_21 - .L_20)
.L_20:
        /*003c*/ 	.word	0x00000000
        /*0040*/ 	.short	0x0000
        /*0042*/ 	.short	0x0000
        /*0044*/ 	.byte	0x00, 0xf5, 0x21, 0x00


	//----- nvinfo : EIATTR_SPARSE_MMA_MASK
	.align		4
.L_21:
        /*0048*/ 	.byte	0x03, 0x50
        /*004a*/ 	.short	0x0000


	//----- nvinfo : EIATTR_MAXREG_COUNT
	.align		4
        /*004c*/ 	.byte	0x03, 0x1b
        /*004e*/ 	.short	0x00ff


	//----- nvinfo : EIATTR_MERCURY_ISA_VERSION
	.align		4
        /*0050*/ 	.byte	0x03, 0x5f
        /*0052*/ 	.short	0x0101


	//----- nvinfo : EIATTR_VRC_CTA_INIT_COUNT
	.align		4
        /*0054*/ 	.byte	0x02, 0x4a
	.zero		1
	.zero		1


	//----- nvinfo : EIATTR_EXIT_INSTR_OFFSETS
	.align		4
        /*0058*/ 	.byte	0x04, 0x1c
        /*005a*/ 	.short	(.L_23 - .L_22)


	//   ....[0]....
.L_22:
        /*005c*/ 	.word	0x00000040


	//   ....[1]....
        /*0060*/ 	.word	0x00000820


	//   ....[2]....
        /*0064*/ 	.word	0x00000c00


	//   ....[3]....
        /*0068*/ 	.word	0x00000e90


	//   ....[4]....
        /*006c*/ 	.word	0x00000f90


	//----- nvinfo : EIATTR_CRS_STACK_SIZE
	.align		4
.L_23:
        /*0070*/ 	.byte	0x04, 0x1e
        /*0072*/ 	.short	(.L_25 - .L_24)
.L_24:
        /*0074*/ 	.word	0x00000000


	//----- nvinfo : EIATTR_CBANK_PARAM_SIZE
	.align		4
.L_25:
        /*0078*/ 	.byte	0x03, 0x19
        /*007a*/ 	.short	0x0018


	//----- nvinfo : EIATTR_PARAM_CBANK
	.align		4
        /*007c*/ 	.byte	0x04, 0x0a
        /*007e*/ 	.short	(.L_27 - .L_26)
	.align		4
.L_26:
        /*0080*/ 	.word	index@(.nv.constant0._Z10myppkernelPKfPfii)
        /*0084*/ 	.short	0x0380
        /*0086*/ 	.short	0x0018


	//----- nvinfo : EIATTR_SW_WAR
	.align		4
.L_27:
        /*0088*/ 	.byte	0x04, 0x36
        /*008a*/ 	.short	(.L_29 - .L_28)
.L_28:
        /*008c*/ 	.word	0x00000008
.L_29:


//--------------------- .nv.info._Z8mykernelPfPKfii --------------------------
	.section	.nv.info._Z8mykernelPfPKfii,"",@"SHT_CUDA_INFO"
	.sectionflags	@""
	.align	4


	//----- nvinfo : EIATTR_CUDA_API_VERSION
	.align		4
        /*0000*/ 	.byte	0x04, 0x37
        /*0002*/ 	.short	(.L_31 - .L_30)
.L_30:
        /*0004*/ 	.word	0x00000082


	//----- nvinfo : EIATTR_KPARAM_INFO
	.align		4
.L_31:
        /*0008*/ 	.byte	0x04, 0x17
        /*000a*/ 	.short	(.L_33 - .L_32)
.L_32:
        /*000c*/ 	.word	0x00000000
        /*0010*/ 	.short	0x0003
        /*0012*/ 	.short	0x0014
        /*0014*/ 	.byte	0x00, 0xf0, 0x11, 0x00


	//----- nvinfo : EIATTR_KPARAM_INFO
	.align		4
.L_33:
        /*0018*/ 	.byte	0x04, 0x17
        /*001a*/ 	.short	(.L_35 - .L_34)
.L_34:
        /*001c*/ 	.word	0x00000000
        /*0020*/ 	.short	0x0002
        /*0022*/ 	.short	0x0010
        /*0024*/ 	.byte	0x00, 0xf0, 0x11, 0x00


	//----- nvinfo : EIATTR_KPARAM_INFO
	.align		4
.L_35:
        /*0028*/ 	.byte	0x04, 0x17
        /*002a*/ 	.short	(.L_37 - .L_36)
.L_36:
        /*002c*/ 	.word	0x00000000
        /*0030*/ 	.short	0x0001
        /*0032*/ 	.short	0x0008
        /*0034*/ 	.byte	0x00, 0xf5, 0x21, 0x00


	//----- nvinfo : EIATTR_KPARAM_INFO
	.align		4
.L_37:
        /*0038*/ 	.byte	0x04, 0x17
        /*003a*/ 	.short	(.L_39 - .L_38)
.L_38:
        /*003c*/ 	.word	0x00000000
        /*0040*/ 	.short	0x0000
        /*0042*/ 	.short	0x0000
        /*0044*/ 	.byte	0x00, 0xf5, 0x21, 0x00


	//----- nvinfo : EIATTR_SPARSE_MMA_MASK
	.align		4
.L_39:
        /*0048*/ 	.byte	0x03, 0x50
        /*004a*/ 	.short	0x0000


	//----- nvinfo : EIATTR_MAXREG_COUNT
	.align		4
        /*004c*/ 	.byte	0x03, 0x1b
        /*004e*/ 	.short	0x00ff


	//----- nvinfo : EIATTR_NUM_BARRIERS
	.align		4
        /*0050*/ 	.byte	0x02, 0x4c
        /*0052*/ 	.byte	0x01
	.zero		1


	//----- nvinfo : EIATTR_MERCURY_ISA_VERSION
	.align		4
        /*0054*/ 	.byte	0x03, 0x5f
        /*0056*/ 	.short	0x0101


	//----- nvinfo : EIATTR_VRC_CTA_INIT_COUNT
	.align		4
        /*0058*/ 	.byte	0x02, 0x4a
	.zero		1
	.zero		1


	//----- nvinfo : EIATTR_EXIT_INSTR_OFFSETS
	.align		4
        /*005c*/ 	.byte	0x04, 0x1c
        /*005e*/ 	.short	(.L_41 - .L_40)


	//   ....[0]....
.L_40:
        /*0060*/ 	.word	0x00003de0


	//   ....[1]....
        /*0064*/ 	.word	0x00003e00


	//----- nvinfo : EIATTR_CBANK_PARAM_SIZE
	.align		4
.L_41:
        /*0068*/ 	.byte	0x03, 0x19
        /*006a*/ 	.short	0x0018


	//----- nvinfo : EIATTR_PARAM_CBANK
	.align		4
        /*006c*/ 	.byte	0x04, 0x0a
        /*006e*/ 	.short	(.L_43 - .L_42)
	.align		4
.L_42:
        /*0070*/ 	.word	index@(.nv.constant0._Z8mykernelPfPKfii)
        /*0074*/ 	.short	0x0380
        /*0076*/ 	.short	0x0018


	//----- nvinfo : EIATTR_SW_WAR
	.align		4
.L_43:
        /*0078*/ 	.byte	0x04, 0x36
        /*007a*/ 	.short	(.L_45 - .L_44)
.L_44:
        /*007c*/ 	.word	0x00000008
.L_45:


//--------------------- .nv.callgraph             --------------------------
	.section	.nv.callgraph,"",@"SHT_CUDA_CALLGRAPH"
	.align	4
	.sectionentsize	8
	.align		4
        /*0000*/ 	.word	0x00000000
	.align		4
        /*0004*/ 	.word	0xffffffff
	.align		4
        /*0008*/ 	.word	0x00000000
	.align		4
        /*000c*/ 	.word	0xfffffffe
	.align		4
        /*0010*/ 	.word	0x00000000
	.align		4
        /*0014*/ 	.word	0xfffffffd
	.align		4
        /*0018*/ 	.word	0x00000000
	.align		4
        /*001c*/ 	.word	0xfffffffc


//--------------------- .text._Z10myppkernelPKfPfii --------------------------
	.section	.text._Z10myppkernelPKfPfii,"ax",@progbits
	.align	128
        .global         _Z10myppkernelPKfPfii
        .type           _Z10myppkernelPKfPfii,@function
        .size           _Z10myppkernelPKfPfii,(.L_x_10 - _Z10myppkernelPKfPfii)
        .other          _Z10myppkernelPKfPfii,@"STO_CUDA_ENTRY STV_DEFAULT"
_Z10myppkernelPKfPfii:
.text._Z10myppkernelPKfPfii:
[----:B------:R-:W-:Y:S01]  /*0000*/  LDC R1, c[0x0][0x37c] ;  /* 0x0000df00ff017b82 */ /* 0x000fe20000000800 */
[----:B------:R-:W0:Y:S02]  /*0010*/  LDCU UR4, c[0x0][0x394] ;  /* 0x00007280ff0477ac */ /* 0x000e240008000800 */
[----:B0-----:R-:W-:-:S05]  /*0020*/  IMAD.U32 R31, RZ, RZ, UR4 ;  /* 0x00000004ff1f7e24 */ /* 0x001fca000f8e00ff */
[----:B------:R-:W-:-:S13]  /*0030*/  ISETP.GE.AND P0, PT, R31, 0x1, PT ;  /* 0x000000011f00780c */ /* 0x000fda0003f06270 */
[----:B------:R-:W-:Y:S05]  /*0040*/  @!P0 EXIT ;  /* 0x000000000000894d */ /* 0x000fea0003800000 */
[----:B------:R-:W0:Y:S01]  /*0050*/  S2R R0, SR_CTAID.Y ;  /* 0x0000000000007919 */ /* 0x000e220000002600 */
[----:B------:R-:W0:Y:S01]  /*0060*/  LDCU UR4, c[0x0][0x390] ;  /* 0x00007200ff0477ac */ /* 0x000e220008000800 */
[C---:B------:R-:W-:Y:S01]  /*0070*/  ISETP.GE.U32.AND P0, PT, R31.reuse, 0x1c1, PT ;  /* 0x000001c11f00780c */ /* 0x040fe20003f06070 */
[----:B------:R-:W-:Y:S01]  /*0080*/  VIADD R3, R31, 0xffffffff ;  /* 0xffffffff1f037836 */ /* 0x000fe20000000000 */
[----:B------:R-:W1:Y:S01]  /*0090*/  S2R R2, SR_TID.X ;  /* 0x0000000000027919 */ /* 0x000e620000002100 */
[----:B------:R-:W2:Y:S01]  /*00a0*/  LDCU.64 UR6, c[0x0][0x358] ;  /* 0x00006b00ff0677ac */ /* 0x000ea20008000a00 */
[----:B------:R-:W-:Y:S02]  /*00b0*/  IMAD.MOV.U32 R9, RZ, RZ, RZ ;  /* 0x000000ffff097224 */ /* 0x000fe400078e00ff */
[C---:B0-----:R-:W-:Y:S02]  /*00c0*/  IMAD R5, R0.reuse, UR4, RZ ;  /* 0x0000000400057c24 */ /* 0x041fe4000f8e02ff */
[----:B------:R-:W-:-:S02]  /*00d0*/  IMAD R7, R0, R31, RZ ;  /* 0x0000001f00077224 */ /* 0x000fc400078e02ff */
[----:B------:R-:W-:-:S03]  /*00e0*/  IMAD R4, R31, R31, R0 ;  /* 0x0000001f1f047224 */ /* 0x000fc600078e0200 */
[----:B-12---:R-:W-:Y:S05]  /*00f0*/  @!P0 BRA `(.L_x_0) ;  /* 0x0000000400c08947 */ /* 0x006fea0003800000 */
[----:B------:R-:W0:Y:S01]  /*0100*/  LDCU.64 UR4, c[0x0][0x388] ;  /* 0x00007100ff0477ac */ /* 0x000e220008000a00 */
[-C--:B------:R-:W-:Y:S01]  /*0110*/  IADD3 R33, P0, PT, R7, R2.reuse, RZ ;  /* 0x0000000207217210 */ /* 0x080fe20007f1e0ff */
[----:B------:R-:W-:Y:S01]  /*0120*/  IMAD.IADD R6, R2, 0x1, R31 ;  /* 0x0000000102067824 */ /* 0x000fe200078e021f */
[----:B------:R-:W-:Y:S01]  /*0130*/  LEA.HI R14, R3, 0x1, RZ, 0x1a ;  /* 0x00000001030e7811 */ /* 0x000fe200078fd0ff */
[----:B------:R-:W-:Y:S01]  /*0140*/  IMAD.IADD R26, R5, 0x1, R2 ;  /* 0x00000001051a7824 */ /* 0x000fe200078e0202 */
[----:B------:R-:W-:Y:S01]  /*0150*/  IADD3.X R8, PT, PT, RZ, RZ, RZ, P0, !PT ;  /* 0x000000ffff087210 */ /* 0x000fe200007fe4ff */
[C---:B------:R-:W-:Y:S01]  /*0160*/  VIADD R10, R6.reuse, 0xc0 ;  /* 0x000000c0060a7836 */ /* 0x040fe20000000000 */
[C---:B------:R-:W-:Y:S01]  /*0170*/  IADD3 R9, PT, PT, R6.reuse, 0x80, RZ ;  /* 0x0000008006097810 */ /* 0x040fe20007ffe0ff */
[C---:B------:R-:W-:Y:S01]  /*0180*/  VIADD R11, R6.reuse, 0x100 ;  /* 0x00000100060b7836 */ /* 0x040fe20000000000 */
[C---:B------:R-:W-:Y:S01]  /*0190*/  IADD3 R12, PT, PT, R6.reuse, 0x140, RZ ;  /* 0x00000140060c7810 */ /* 0x040fe20007ffe0ff */
[----:B------:R-:W-:Y:S01]  /*01a0*/  VIADD R13, R6, 0x180 ;  /* 0x00000180060d7836 */ /* 0x000fe20000000000 */
[----:B------:R-:W-:Y:S01]  /*01b0*/  LOP3.LUT R28, R14, 0x7fffff8, RZ, 0xc0, !PT ;  /* 0x07fffff80e1c7812 */ /* 0x000fe200078ec0ff */
[C---:B------:R-:W-:Y:S01]  /*01c0*/  IMAD R15, R6.reuse, R31, R0 ;  /* 0x0000001f060f7224 */ /* 0x040fe200078e0200 */
[-C--:B------:R-:W-:Y:S01]  /*01d0*/  IADD3 R27, PT, PT, R7, R2.reuse, RZ ;  /* 0x00000002071b7210 */ /* 0x080fe20007ffe0ff */
[C---:B------:R-:W-:Y:S01]  /*01e0*/  VIADD R16, R6.reuse, 0x1c0 ;  /* 0x000001c006107836 */ /* 0x040fe20000000000 */
[----:B------:R-:W-:Y:S01]  /*01f0*/  MOV R29, R2 ;  /* 0x00000002001d7202 */ /* 0x000fe20000000f00 */
[----:B------:R-:W-:Y:S01]  /*0200*/  IMAD.MOV.U32 R14, RZ, RZ, 0x100 ;  /* 0x00000100ff0e7424 */ /* 0x000fe200078e00ff */
[C---:B0-----:R-:W-:Y:S01]  /*0210*/  LEA R30, P0, R33.reuse, UR4, 0x2 ;  /* 0x00000004211e7c11 */ /* 0x041fe2000f8010ff */
[----:B------:R-:W-:Y:S01]  /*0220*/  IMAD.MOV R28, RZ, RZ, -R28 ;  /* 0x000000ffff1c7224 */ /* 0x000fe200078e0a1c */
[----:B------:R-:W0:Y:S02]  /*0230*/  LDCU UR4, c[0x0][0x390] ;  /* 0x00007200ff0477ac */ /* 0x000e240008000800 */
[----:B------:R-:W-:Y:S01]  /*0240*/  LEA.HI.X R33, R33, UR5, R8, 0x2, P0 ;  /* 0x0000000521217c11 */ /* 0x000fe200080f1408 */
[----:B------:R-:W-:Y:S01]  /*0250*/  VIADD R8, R6, 0x40 ;  /* 0x0000004006087836 */ /* 0x000fe20000000000 */
[----:B------:R-:W-:-:S03]  /*0260*/  IADD3 R30, P0, PT, R30, 0x400, RZ ;  /* 0x000004001e1e7810 */ /* 0x000fc60007f1e0ff */
[-CC-:B------:R-:W-:Y:S02]  /*0270*/  IMAD R6, R8, R31.reuse, R0.reuse ;  /* 0x0000001f08067224 */ /* 0x180fe400078e0200 */
[-CC-:B------:R-:W-:Y:S02]  /*0280*/  IMAD R8, R9, R31.reuse, R0.reuse ;  /* 0x0000001f09087224 */ /* 0x180fe400078e0200 */
[-CC-:B------:R-:W-:Y:S02]  /*0290*/  IMAD R9, R10, R31.reuse, R0.reuse ;  /* 0x0000001f0a097224 */ /* 0x180fe400078e0200 */
[-CC-:B------:R-:W-:Y:S02]  /*02a0*/  IMAD R10, R11, R31.reuse, R0.reuse ;  /* 0x0000001f0b0a7224 */ /* 0x180fe400078e0200 */
[-CC-:B------:R-:W-:Y:S02]  /*02b0*/  IMAD R11, R12, R31.reuse, R0.reuse ;  /* 0x0000001f0c0b7224 */ /* 0x180fe400078e0200 */
[----:B------:R-:W-:-:S02]  /*02c0*/  IMAD R12, R13, R31, R0 ;  /* 0x0000001f0d0c7224 */ /* 0x000fc400078e0200 */
[----:B------:R-:W-:Y:S02]  /*02d0*/  IMAD R13, R16, R31, R0 ;  /* 0x0000001f100d7224 */ /* 0x000fe400078e0200 */
[----:B0-----:R-:W-:-:S07]  /*02e0*/  IMAD.X R33, RZ, RZ, R33, P0 ;  /* 0x000000ffff217224 */ /* 0x001fce00000e0621 */
.L_x_1:
[----:B------:R-:W0:Y:S01]  /*02f0*/  LDC.64 R20, c[0x0][0x380] ;  /* 0x0000e000ff147b82 */ /* 0x000e220000000a00 */
[----:B--2---:R-:W-:Y:S02]  /*0300*/  VIMNMX R16, PT, PT, R0, R29, !PT ;  /* 0x0000001d00107248 */ /* 0x004fe40007fe0100 */
[----:B------:R-:W-:Y:S02]  /*0310*/  MOV R31, 0x7f800000 ;  /* 0x7f800000001f7802 */ /* 0x000fe40000000f00 */
[----:B------:R-:W-:-:S03]  /*0320*/  ISETP.GE.AND P0, PT, R16, UR4, PT ;  /* 0x0000000410007c0c */ /* 0x000fc6000bf06270 */
[----:B------:R-:W1:Y:S01]  /*0330*/  LDC.64 R16, c[0x0][0x388] ;  /* 0x0000e200ff107b82 */ /* 0x000e620000000a00 */
[----:B0-----:R-:W-:-:S09]  /*0340*/  IMAD.WIDE R20, R26, 0x4, R20 ;  /* 0x000000041a147825 */ /* 0x001fd200078e0214 */
[----:B------:R-:W2:Y:S01]  /*0350*/  @!P0 LDG.E R31, desc[UR6][R20.64] ;  /* 0x00000006141f8981 */ /* 0x000ea2000c1e1900 */
[----:B------:R-:W-:Y:S01]  /*0360*/  VIADDMNMX R18, R29, 0x40, R0, !PT ;  /* 0x000000401d127846 */ /* 0x000fe20007800100 */
[----:B------:R-:W-:Y:S02]  /*0370*/  IMAD.MOV.U32 R35, RZ, RZ, 0x7f800000 ;  /* 0x7f800000ff237424 */ /* 0x000fe400078e00ff */
[----:B-1----:R-:W-:Y:S01]  /*0380*/  IMAD.WIDE.U32 R24, R27, 0x4, R16 ;  /* 0x000000041b187825 */ /* 0x002fe200078e0010 */
[----:B------:R-:W-:-:S03]  /*0390*/  ISETP.GE.AND P0, PT, R18, UR4, PT ;  /* 0x0000000412007c0c */ /* 0x000fc6000bf06270 */
[----:B------:R-:W-:Y:S01]  /*03a0*/  IMAD.WIDE.U32 R18, R15, 0x4, R16 ;  /* 0x000000040f127825 */ /* 0x000fe200078e0010 */
[----:B------:R-:W-:Y:S01]  /*03b0*/  VIADDMNMX R22, R29, 0x80, R0, !PT ;  /* 0x000000801d167846 */ /* 0x000fe20007800100 */
[----:B--2---:R-:W-:Y:S04]  /*03c0*/  STG.E desc[UR6][R24.64], R31 ;  /* 0x0000001f18007986 */ /* 0x004fe8000c101906 */
[----:B------:R0:W-:Y:S04]  /*03d0*/  STG.E desc[UR6][R18.64], R31 ;  /* 0x0000001f12007986 */ /* 0x0001e8000c101906 */
[----:B------:R-:W2:Y:S01]  /*03e0*/  @!P0 LDG.E R35, desc[UR6][R20.64+0x100] ;  /* 0x0001000614238981 */ /* 0x000ea2000c1e1900 */
[----:B------:R-:W-:Y:S01]  /*03f0*/  ISETP.GE.AND P0, PT, R22, UR4, PT ;  /* 0x0000000416007c0c */ /* 0x000fe2000bf06270 */
[----:B------:R-:W-:-:S04]  /*0400*/  IMAD.WIDE.U32 R22, R6, 0x4, R16 ;  /* 0x0000000406167825 */ /* 0x000fc800078e0010 */
[----:B------:R-:W-:Y:S01]  /*0410*/  IMAD.MOV.U32 R37, RZ, RZ, 0x7f800000 ;  /* 0x7f800000ff257424 */ /* 0x000fe200078e00ff */
[----:B0-----:R-:W-:Y:S01]  /*0420*/  MOV R18, R30 ;  /* 0x0000001e00127202 */ /* 0x001fe20000000f00 */
[----:B------:R-:W-:Y:S01]  /*0430*/  IMAD.MOV.U32 R19, RZ, RZ, R33 ;  /* 0x000000ffff137224 */ /* 0x000fe200078e0021 */
[----:B------:R-:W-:-:S04]  /*0440*/  VIADDMNMX R24, R29, 0xc0, R0, !PT ;  /* 0x000000c01d187846 */ /* 0x000fc80007800100 */
[----:B--2---:R-:W-:Y:S04]  /*0450*/  STG.E desc[UR6][R18.64+-0x300], R35 ;  /* 0xfffd002312007986 */ /* 0x004fe8000c101906 */
[----:B------:R0:W-:Y:S04]  /*0460*/  STG.E desc[UR6][R22.64], R35 ;  /* 0x0000002316007986 */ /* 0x0001e8000c101906 */
[----:B------:R-:W2:Y:S01]  /*0470*/  @!P0 LDG.E R37, desc[UR6][R20.64+0x200] ;  /* 0x0002000614258981 */ /* 0x000ea2000c1e1900 */
[----:B------:R-:W-:Y:S01]  /*0480*/  ISETP.GE.AND P0, PT, R24, UR4, PT ;  /* 0x0000000418007c0c */ /* 0x000fe2000bf06270 */
[----:B------:R-:W-:-:S04]  /*0490*/  IMAD.WIDE.U32 R24, R8, 0x4, R16 ;  /* 0x0000000408187825 */ /* 0x000fc800078e0010 */
[----:B------:R-:W-:Y:S01]  /*04a0*/  IMAD.MOV.U32 R31, RZ, RZ, 0x7f800000 ;  /* 0x7f800000ff1f7424 */ /* 0x000fe200078e00ff */
[----:B------:R-:W-:Y:S01]  /*04b0*/  VIADDMNMX R30, R29, 0x100, R0, !PT ;  /* 0x000001001d1e7846 */ /* 0x000fe20007800100 */
[----:B--2---:R-:W-:Y:S04]  /*04c0*/  STG.E desc[UR6][R18.64+-0x200], R37 ;  /* 0xfffe002512007986 */ /* 0x004fe8000c101906 */
[----:B------:R1:W-:Y:S04]  /*04d0*/  STG.E desc[UR6][R24.64], R37 ;  /* 0x0000002518007986 */ /* 0x0003e8000c101906 */
[----:B------:R-:W2:Y:S01]  /*04e0*/  @!P0 LDG.E R31, desc[UR6][R20.64+0x300] ;  /* 0x00030006141f8981 */ /* 0x000ea2000c1e1900 */
[----:B------:R-:W-:Y:S01]  /*04f0*/  ISETP.GE.AND P0, PT, R30, UR4, PT ;  /* 0x000000041e007c0c */ /* 0x000fe2000bf06270 */
[----:B0-----:R-:W-:Y:S01]  /*0500*/  IMAD.WIDE.U32 R22, R9, 0x4, R16 ;  /* 0x0000000409167825 */ /* 0x001fe200078e0010 */
[----:B------:R-:W-:-:S02]  /*0510*/  MOV R33, 0x7f800000 ;  /* 0x7f80000000217802 */ /* 0x000fc40000000f00 */
[----:B------:R-:W-:Y:S01]  /*0520*/  VIADDMNMX R30, R29, 0x140, R0, !PT ;  /* 0x000001401d1e7846 */ /* 0x000fe20007800100 */
[----:B--2---:R-:W-:Y:S04]  /*0530*/  STG.E desc[UR6][R18.64+-0x100], R31 ;  /* 0xffff001f12007986 */ /* 0x004fe8000c101906 */
[----:B------:R0:W-:Y:S04]  /*0540*/  STG.E desc[UR6][R22.64], R31 ;  /* 0x0000001f16007986 */ /* 0x0001e8000c101906 */
[----:B------:R-:W2:Y:S01]  /*0550*/  @!P0 LDG.E R33, desc[UR6][R20.64+0x400] ;  /* 0x0004000614218981 */ /* 0x000ea2000c1e1900 */
[----:B------:R-:W-:Y:S01]  /*0560*/  ISETP.GE.AND P0, PT, R30, UR4, PT ;  /* 0x000000041e007c0c */ /* 0x000fe2000bf06270 */
[----:B-1----:R-:W-:-:S04]  /*0570*/  IMAD.WIDE.U32 R24, R10, 0x4, R16 ;  /* 0x000000040a187825 */ /* 0x002fc800078e0010 */
[----:B------:R-:W-:Y:S01]  /*0580*/  IMAD.MOV.U32 R35, RZ, RZ, 0x7f800000 ;  /* 0x7f800000ff237424 */ /* 0x000fe200078e00ff */
[----:B------:R-:W-:Y:S01]  /*0590*/  VIADDMNMX R30, R29, 0x180, R0, !PT ;  /* 0x000001801d1e7846 */ /* 0x000fe20007800100 */
[----:B------:R-:W-:Y:S01]  /*05a0*/  IMAD.MOV.U32 R37, RZ, RZ, 0x7f800000 ;  /* 0x7f800000ff257424 */ /* 0x000fe200078e00ff */
[----:B------:R-:W-:Y:S01]  /*05b0*/  MOV R32, 0x7f800000 ;  /* 0x7f80000000207802 */ /* 0x000fe20000000f00 */
[----:B0-----:R-:W0:Y:S01]  /*05c0*/  LDC R31, c[0x0][0x394] ;  /* 0x0000e500ff1f7b82 */ /* 0x001e220000000800 */
[----:B--2---:R-:W-:Y:S04]  /*05d0*/  STG.E desc[UR6][R18.64], R33 ;  /* 0x0000002112007986 */ /* 0x004fe8000c101906 */
[----:B------:R1:W-:Y:S04]  /*05e0*/  STG.E desc[UR6][R24.64], R33 ;  /* 0x0000002118007986 */ /* 0x0003e8000c101906 */
[----:B------:R-:W2:Y:S01]  /*05f0*/  @!P0 LDG.E R35, desc[UR6][R20.64+0x500] ;  /* 0x0005000614238981 */ /* 0x000ea2000c1e1900 */
[----:B------:R-:W-:Y:S01]  /*0600*/  ISETP.GE.AND P0, PT, R30, UR4, PT ;  /* 0x000000041e007c0c */ /* 0x000fe2000bf06270 */
[----:B------:R-:W-:Y:S01]  /*0610*/  IMAD.WIDE.U32 R22, R11, 0x4, R16 ;  /* 0x000000040b167825 */ /* 0x000fe200078e0010 */
[----:B------:R-:W-:Y:S01]  /*0620*/  VIADDMNMX R30, R29, 0x1c0, R0, !PT ;  /* 0x000001c01d1e7846 */ /* 0x000fe20007800100 */
[----:B--2---:R2:W-:Y:S04]  /*0630*/  STG.E desc[UR6][R18.64+0x100], R35 ;  /* 0x0001002312007986 */ /* 0x0045e8000c101906 */
[----:B------:R2:W-:Y:S06]  /*0640*/  STG.E desc[UR6][R22.64], R35 ;  /* 0x0000002316007986 */ /* 0x0005ec000c101906 */
[----:B------:R-:W3:Y:S01]  /*0650*/  @!P0 LDG.E R37, desc[UR6][R20.64+0x600] ;  /* 0x0006000614258981 */ /* 0x000ee2000c1e1900 */
[----:B------:R-:W-:Y:S01]  /*0660*/  ISETP.GE.AND P0, PT, R30, UR4, PT ;  /* 0x000000041e007c0c */ /* 0x000fe2000bf06270 */
[----:B-1----:R-:W-:-:S02]  /*0670*/  IMAD.WIDE.U32 R24, R12, 0x4, R16 ;  /* 0x000000040c187825 */ /* 0x002fc400078e0010 */
[----:B---3--:R2:W-:Y:S04]  /*0680*/  STG.E desc[UR6][R18.64+0x200], R37 ;  /* 0x0002002512007986 */ /* 0x0085e8000c101906 */
[----:B------:R2:W-:Y:S06]  /*0690*/  STG.E desc[UR6][R24.64], R37 ;  /* 0x0000002518007986 */ /* 0x0005ec000c101906 */
[----:B------:R-:W3:Y:S01]  /*06a0*/  @!P0 LDG.E R32, desc[UR6][R20.64+0x700] ;  /* 0x0007000614208981 */ /* 0x000ee2000c1e1900 */
[----:B------:R-:W-:Y:S01]  /*06b0*/  IMAD.WIDE.U32 R16, R13, 0x4, R16 ;  /* 0x000000040d107825 */ /* 0x000fe200078e0010 */
[----:B------:R-:W-:-:S02]  /*06c0*/  IADD3 R30, P0, PT, R18, 0x800, RZ ;  /* 0x00000800121e7810 */ /* 0x000fc40007f1e0ff */
[----:B------:R-:W-:Y:S01]  /*06d0*/  IADD3 R14, PT, PT, R14, 0x200, RZ ;  /* 0x000002000e0e7810 */ /* 0x000fe20007ffe0ff */
[----:B------:R-:W-:Y:S01]  /*06e0*/  VIADD R28, R28, 0x8 ;  /* 0x000000081c1c7836 */ /* 0x000fe20000000000 */
[----:B------:R-:W-:Y:S01]  /*06f0*/  IADD3 R27, PT, PT, R27, 0x200, RZ ;  /* 0x000002001b1b7810 */ /* 0x000fe20007ffe0ff */
[----:B------:R-:W-:Y:S01]  /*0700*/  IMAD.X R33, RZ, RZ, R19, P0 ;  /* 0x000000ffff217224 */ /* 0x000fe200000e0613 */
[----:B0-----:R-:W-:Y:S01]  /*0710*/  LEA R8, R31, R8, 0x9 ;  /* 0x000000081f087211 */ /* 0x001fe200078e48ff */
[----:B------:R-:W-:Y:S01]  /*0720*/  VIADD R29, R29, 0x200 ;  /* 0x000002001d1d7836 */ /* 0x000fe20000000000 */
[----:B------:R-:W-:Y:S01]  /*0730*/  ISETP.NE.AND P0, PT, R28, RZ, PT ;  /* 0x000000ff1c00720c */ /* 0x000fe20003f05270 */
[----:B------:R-:W-:Y:S01]  /*0740*/  VIADD R26, R26, 0x200 ;  /* 0x000002001a1a7836 */ /* 0x000fe20000000000 */
[C---:B------:R-:W-:Y:S01]  /*0750*/  LEA R11, R31.reuse, R11, 0x9 ;  /* 0x0000000b1f0b7211 */ /* 0x040fe200078e48ff */
[C---:B------:R-:W-:Y:S02]  /*0760*/  IMAD R15, R31.reuse, 0x200, R15 ;  /* 0x000002001f0f7824 */ /* 0x040fe400078e020f */
[----:B------:R-:W-:-:S02]  /*0770*/  IMAD R6, R31, 0x200, R6 ;  /* 0x000002001f067824 */ /* 0x000fc400078e0206 */
[C---:B------:R-:W-:Y:S02]  /*0780*/  IMAD R9, R31.reuse, 0x200, R9 ;  /* 0x000002001f097824 */ /* 0x040fe400078e0209 */
[C---:B------:R-:W-:Y:S02]  /*0790*/  IMAD R10, R31.reuse, 0x200, R10 ;  /* 0x000002001f0a7824 */ /* 0x040fe400078e020a */
[C---:B------:R-:W-:Y:S02]  /*07a0*/  IMAD R12, R31.reuse, 0x200, R12 ;  /* 0x000002001f0c7824 */ /* 0x040fe400078e020c */
[----:B------:R-:W-:Y:S01]  /*07b0*/  IMAD R13, R31, 0x200, R13 ;  /* 0x000002001f0d7824 */ /* 0x000fe200078e020d */
[----:B---3--:R2:W-:Y:S04]  /*07c0*/  STG.E desc[UR6][R18.64+0x300], R32 ;  /* 0x0003002012007986 */ /* 0x0085e8000c101906 */
[----:B------:R2:W-:Y:S01]  /*07d0*/  STG.E desc[UR6][R16.64], R32 ;  /* 0x0000002010007986 */ /* 0x0005e2000c101906 */
[----:B------:R-:W-:Y:S05]  /*07e0*/  @P0 BRA `(.L_x_1) ;  /* 0xfffffff800c00947 */ /* 0x000fea000383ffff */
[----:B------:R-:W-:-:S07]  /*07f0*/  IADD3 R9, PT, PT, R14, -0x100, RZ ;  /* 0xffffff000e097810 */ /* 0x000fce0007ffe0ff */
.L_x_0:
[----:B------:R-:W-:-:S04]  /*0800*/  LEA.HI R6, R3, 0x1, RZ, 0x1a ;  /* 0x0000000103067811 */ /* 0x000fc800078fd0ff */
[----:B------:R-:W-:-:S13]  /*0810*/  LOP3.LUT P0, R8, R6, 0x7, RZ, 0xc0, !PT ;  /* 0x0000000706087812 */ /* 0x000fda000780c0ff */
[----:B------:R-:W-:Y:S05]  /*0820*/  @!P0 EXIT ;  /* 0x000000000000894d */ /* 0x000fea0003800000 */
[----:B------:R-:W-:-:S13]  /*0830*/  ISETP.GE.U32.AND P0, PT, R8, 0x4, PT ;  /* 0x000000040800780c */ /* 0x000fda0003f06070 */
[----:B------:R-:W-:Y:S05]  /*0840*/  @!P0 BRA `(.L_x_2) ;  /* 0x0000000000e88947 */ /* 0x000fea0003800000 */
[----:B------:R-:W-:Y:S01]  /*0850*/  IMAD.IADD R8, R9, 0x1, R2 ;  /* 0x0000000109087824 */ /* 0x000fe200078e0202 */
[----:B------:R-:W-:Y:S01]  /*0860*/  MOV R21, 0x7f800000 ;  /* 0x7f80000000157802 */ /* 0x000fe20000000f00 */
[----:B------:R-:W0:Y:S03]  /*0870*/  LDCU.64 UR8, c[0x0][0x380] ;  /* 0x00007000ff0877ac */ /* 0x000e260008000a00 */
[----:B------:R-:W-:-:S04]  /*0880*/  VIMNMX R10, PT, PT, R8, R0, !PT ;  /* 0x00000000080a7248 */ /* 0x000fc80007fe0100 */
[----:B------:R-:W-:-:S13]  /*0890*/  ISETP.GE.AND P0, PT, R10, UR4, PT ;  /* 0x000000040a007c0c */ /* 0x000fda000bf06270 */
[----:B------:R-:W1:Y:S01]  /*08a0*/  @!P0 LDC.64 R10, c[0x0][0x380] ;  /* 0x0000e000ff0a8b82 */ /* 0x000e620000000a00 */
[----:B------:R-:W-:-:S04]  /*08b0*/  @!P0 IMAD.IADD R13, R5, 0x1, R8 ;  /* 0x00000001050d8824 */ /* 0x000fc800078e0208 */
[----:B-1----:R-:W-:-:S03]  /*08c0*/  @!P0 IMAD.WIDE R10, R13, 0x4, R10 ;  /* 0x000000040d0a8825 */ /* 0x002fc600078e020a */
[----:B------:R-:W1:Y:S02]  /*08d0*/  LDC.64 R12, c[0x0][0x388] ;  /* 0x0000e200ff0c7b82 */ /* 0x000e640000000a00 */
[----:B------:R0:W3:Y:S01]  /*08e0*/  @!P0 LDG.E R21, desc[UR6][R10.64] ;  /* 0x000000060a158981 */ /* 0x0000e2000c1e1900 */
[C---:B--2---:R-:W-:Y:S01]  /*08f0*/  VIADD R25, R8.reuse, 0x40 ;  /* 0x0000004008197836 */ /* 0x044fe20000000000 */
[----:B------:R-:W-:Y:S01]  /*0900*/  SHF.R.S32.HI R15, RZ, 0x1f, R9 ;  /* 0x0000001fff0f7819 */ /* 0x000fe20000011409 */
[----:B------:R-:W-:Y:S01]  /*0910*/  IMAD.IADD R17, R7, 0x1, R8 ;  /* 0x0000000107117824 */ /* 0x000fe200078e0208 */
[----:B------:R-:W-:Y:S01]  /*0920*/  SHF.R.S32.HI R16, RZ, 0x1f, R5 ;  /* 0x0000001fff107819 */ /* 0x000fe20000011405 */
[----:B------:R-:W-:Y:S01]  /*0930*/  IMAD R19, R8, R31, R4 ;  /* 0x0000001f08137224 */ /* 0x000fe200078e0204 */
[----:B------:R-:W-:Y:S02]  /*0940*/  VIMNMX R14, PT, PT, R25, R0, !PT ;  /* 0x00000000190e7248 */ /* 0x000fe40007fe0100 */
[----:B------:R-:W-:-:S02]  /*0950*/  IADD3 R20, P1, P2, R5, R9, R2 ;  /* 0x0000000905147210 */ /* 0x000fc40007a3e002 */
[----:B------:R-:W-:Y:S02]  /*0960*/  ISETP.GE.AND P0, PT, R14, UR4, PT ;  /* 0x000000040e007c0c */ /* 0x000fe4000bf06270 */
[----:B------:R-:W-:Y:S02]  /*0970*/  IADD3.X R15, PT, PT, R16, R15, RZ, P1, P2 ;  /* 0x0000000f100f7210 */ /* 0x000fe40000fe44ff */
[C---:B0-----:R-:W-:Y:S02]  /*0980*/  LEA R10, P1, R20.reuse, UR8, 0x2 ;  /* 0x00000008140a7c11 */ /* 0x041fe4000f8210ff */
[----:B------:R-:W-:Y:S02]  /*0990*/  MOV R23, 0x7f800000 ;  /* 0x7f80000000177802 */ /* 0x000fe40000000f00 */
[----:B------:R-:W-:Y:S01]  /*09a0*/  LEA.HI.X R11, R20, UR9, R15, 0x2, P1 ;  /* 0x00000009140b7c11 */ /* 0x000fe200088f140f */
[----:B------:R-:W0:Y:S01]  /*09b0*/  LDCU.64 UR8, c[0x0][0x388] ;  /* 0x00007100ff0877ac */ /* 0x000e220008000a00 */
[----:B-1----:R-:W-:-:S04]  /*09c0*/  IMAD.WIDE.U32 R16, R17, 0x4, R12 ;  /* 0x0000000411107825 */ /* 0x002fc800078e000c */
[----:B------:R-:W-:Y:S01]  /*09d0*/  IMAD.WIDE.U32 R18, R19, 0x4, R12 ;  /* 0x0000000413127825 */ /* 0x000fe200078e000c */
[----:B---3--:R1:W-:Y:S04]  /*09e0*/  STG.E desc[UR6][R16.64], R21 ;  /* 0x0000001510007986 */ /* 0x0083e8000c101906 */
[----:B------:R2:W-:Y:S04]  /*09f0*/  STG.E desc[UR6][R18.64], R21 ;  /* 0x0000001512007986 */ /* 0x0005e8000c101906 */
[----:B------:R-:W3:Y:S01]  /*0a00*/  @!P0 LDG.E R23, desc[UR6][R10.64+0x100] ;  /* 0x000100060a178981 */ /* 0x000ee2000c1e1900 */
[----:B------:R-:W-:Y:S01]  /*0a10*/  VIADD R27, R8, 0x80 ;  /* 0x00000080081b7836 */ /* 0x000fe20000000000 */
[----:B------:R-:W-:Y:S01]  /*0a20*/  IADD3 R15, P1, P2, R7, R9, R2 ;  /* 0x00000009070f7210 */ /* 0x000fe20007a3e002 */
[----:B------:R-:W-:-:S03]  /*0a30*/  IMAD R25, R25, R31, R4 ;  /* 0x0000001f19197224 */ /* 0x000fc600078e0204 */
[----:B------:R-:W-:Y:S01]  /*0a40*/  VIMNMX R14, PT, PT, R27, R0, !PT ;  /* 0x000000001b0e7248 */ /* 0x000fe20007fe0100 */
[----:B-1----:R-:W-:Y:S01]  /*0a50*/  IMAD.WIDE.U32 R16, R25, 0x4, R12 ;  /* 0x0000000419107825 */ /* 0x002fe200078e000c */
[----:B------:R-:W-:Y:S02]  /*0a60*/  IADD3.X R20, PT, PT, RZ, RZ, RZ, P1, P2 ;  /* 0x000000ffff147210 */ /* 0x000fe40000fe44ff */
[----:B------:R-:W-:Y:S01]  /*0a70*/  ISETP.GE.AND P0, PT, R14, UR4, PT ;  /* 0x000000040e007c0c */ /* 0x000fe2000bf06270 */
[----:B--2---:R-:W-:Y:S01]  /*0a80*/  IMAD.MOV.U32 R21, RZ, RZ, 0x7f800000 ;  /* 0x7f800000ff157424 */ /* 0x004fe200078e00ff */
[----:B0-----:R-:W-:-:S04]  /*0a90*/  LEA R14, P1, R15, UR8, 0x2 ;  /* 0x000000080f0e7c11 */ /* 0x001fc8000f8210ff */
[----:B------:R-:W-:-:S05]  /*0aa0*/  LEA.HI.X R15, R15, UR9, R20, 0x2, P1 ;  /* 0x000000090f0f7c11 */ /* 0x000fca00088f1414 */
[----:B---3--:R-:W-:Y:S04]  /*0ab0*/  STG.E desc[UR6][R14.64+0x100], R23 ;  /* 0x000100170e007986 */ /* 0x008fe8000c101906 */
[----:B------:R0:W-:Y:S04]  /*0ac0*/  STG.E desc[UR6][R16.64], R23 ;  /* 0x0000001710007986 */ /* 0x0001e8000c101906 */
[----:B------:R-:W2:Y:S01]  /*0ad0*/  @!P0 LDG.E R21, desc[UR6][R10.64+0x200] ;  /* 0x000200060a158981 */ /* 0x000ea2000c1e1900 */
[----:B------:R-:W-:Y:S01]  /*0ae0*/  IMAD R19, R27, R31, R4 ;  /* 0x0000001f1b137224 */ /* 0x000fe200078e0204 */
[----:B------:R-:W-:Y:S01]  /*0af0*/  IADD3 R25, PT, PT, R8, 0xc0, RZ ;  /* 0x000000c008197810 */ /* 0x000fe20007ffe0ff */
[----:B------:R-:W-:Y:S02]  /*0b00*/  BSSY.RECONVERGENT B0, `(.L_x_3) ;  /* 0x000000b000007945 */ /* 0x000fe40003800200 */
[----:B------:R-:W-:Y:S01]  /*0b10*/  IMAD.WIDE.U32 R18, R19, 0x4, R12 ;  /* 0x0000000413127825 */ /* 0x000fe200078e000c */
[----:B------:R-:W-:-:S03]  /*0b20*/  VIMNMX R8, PT, PT, R25, R0, !PT ;  /* 0x0000000019087248 */ /* 0x000fc60007fe0100 */
[----:B------:R-:W-:Y:S01]  /*0b30*/  IMAD R25, R25, R31, R4 ;  /* 0x0000001f19197224 */ /* 0x000fe200078e0204 */
[----:B------:R-:W-:Y:S01]  /*0b40*/  ISETP.GE.AND P0, PT, R8, UR4, PT ;  /* 0x0000000408007c0c */ /* 0x000fe2000bf06270 */
[----:B0-----:R-:W-:Y:S02]  /*0b50*/  IMAD.MOV.U32 R17, RZ, RZ, 0x7f800000 ;  /* 0x7f800000ff117424 */ /* 0x001fe400078e00ff */
[----:B------:R-:W-:Y:S01]  /*0b60*/  IMAD.WIDE.U32 R12, R25, 0x4, R12 ;  /* 0x00000004190c7825 */ /* 0x000fe200078e000c */
[----:B--2---:R0:W-:Y:S04]  /*0b70*/  STG.E desc[UR6][R14.64+0x200], R21 ;  /* 0x000200150e007986 */ /* 0x0041e8000c101906 */
[----:B------:R0:W-:Y:S05]  /*0b80*/  STG.E desc[UR6][R18.64], R21 ;  /* 0x0000001512007986 */ /* 0x0001ea000c101906 */
[----:B------:R-:W-:Y:S05]  /*0b90*/  @P0 BRA `(.L_x_4) ;  /* 0x0000000000040947 */ /* 0x000fea0003800000 */
[----:B------:R1:W5:Y:S02]  /*0ba0*/  LDG.E R17, desc[UR6][R10.64+0x300] ;  /* 0x000300060a117981 */ /* 0x000364000c1e1900 */
.L_x_4:
[----:B------:R-:W-:Y:S05]  /*0bb0*/  BSYNC.RECONVERGENT B0 ;  /* 0x0000000000007941 */ /* 0x000fea0003800200 */
.L_x_3:
[----:B-----5:R3:W-:Y:S01]  /*0bc0*/  STG.E desc[UR6][R14.64+0x300], R17 ;  /* 0x000300110e007986 */ /* 0x0207e2000c101906 */
[----:B------:R-:W-:-:S03]  /*0bd0*/  VIADD R9, R9, 0x100 ;  /* 0x0000010009097836 */ /* 0x000fc60000000000 */
[----:B------:R3:W-:Y:S04]  /*0be0*/  STG.E desc[UR6][R12.64], R17 ;  /* 0x000000110c007986 */ /* 0x0007e8000c101906 */
.L_x_2:
[----:B------:R-:W-:-:S13]  /*0bf0*/  LOP3.LUT P0, R6, R6, 0x3, RZ, 0xc0, !PT ;  /* 0x0000000306067812 */ /* 0x000fda000780c0ff */
[----:B------:R-:W-:Y:S05]  /*0c00*/  @!P0 EXIT ;  /* 0x000000000000894d */ /* 0x000fea0003800000 */
[----:B------:R-:W-:Y:S02]  /*0c10*/  ISETP.NE.AND P1, PT, R6, 0x1, PT ;  /* 0x000000010600780c */ /* 0x000fe40003f25270 */
[----:B------:R-:W-:-:S11]  /*0c20*/  LOP3.LUT P0, RZ, R3, 0x40, RZ, 0xc0, !PT ;  /* 0x0000004003ff7812 */ /* 0x000fd6000780c0ff */
[----:B------:R-:W-:Y:S05]  /*0c30*/  @!P1 BRA `(.L_x_5) ;  /* 0x0000000000949947 */ /* 0x000fea0003800000 */
[----:B------:R-:W-:Y:S01]  /*0c40*/  IADD3 R8, PT, PT, R9, R2, RZ ;  /* 0x0000000209087210 */ /* 0x000fe20007ffe0ff */
[----:B0-----:R-:W-:Y:S01]  /*0c50*/  IMAD.MOV.U32 R21, RZ, RZ, 0x7f800000 ;  /* 0x7f800000ff157424 */ /* 0x001fe200078e00ff */
[----:B------:R-:W0:Y:S02]  /*0c60*/  LDCU.64 UR8, c[0x0][0x388] ;  /* 0x00007100ff0877ac */ /* 0x000e240008000a00 */
[----:B------:R-:W-:-:S04]  /*0c70*/  VIMNMX R3, PT, PT, R8, R0, !PT ;  /* 0x0000000008037248 */ /* 0x000fc80007fe0100 */
[----:B------:R-:W-:Y:S01]  /*0c80*/  ISETP.GE.AND P1, PT, R3, UR4, PT ;  /* 0x0000000403007c0c */ /* 0x000fe2000bf26270 */
[----:B------:R-:W-:-:S12]  /*0c90*/  IMAD.MOV.U32 R3, RZ, RZ, 0x7f800000 ;  /* 0x7f800000ff037424 */ /* 0x000fd800078e00ff */
[----:B---3--:R-:W3:Y:S01]  /*0ca0*/  @!P1 LDC.64 R14, c[0x0][0x380] ;  /* 0x0000e000ff0e9b82 */ /* 0x008ee20000000a00 */
[----:B-1----:R-:W-:-:S04]  /*0cb0*/  @!P1 IMAD.IADD R11, R5, 0x1, R8 ;  /* 0x00000001050b9824 */ /* 0x002fc800078e0208 */
[----:B---3--:R-:W-:Y:S01]  /*0cc0*/  @!P1 IMAD.WIDE R14, R11, 0x4, R14 ;  /* 0x000000040b0e9825 */ /* 0x008fe200078e020e */
[----:B--2---:R-:W-:Y:S02]  /*0cd0*/  IADD3 R23, PT, PT, R8, 0x40, RZ ;  /* 0x0000004008177810 */ /* 0x004fe40007ffe0ff */
[----:B------:R-:W1:Y:S02]  /*0ce0*/  LDC.64 R10, c[0x0][0x388] ;  /* 0x0000e200ff0a7b82 */ /* 0x000e640000000a00 */
[----:B------:R1:W2:Y:S01]  /*0cf0*/  @!P1 LDG.E R3, desc[UR6][R14.64] ;  /* 0x000000060e039981 */ /* 0x0002a2000c1e1900 */
[----:B------:R-:W-:Y:S01]  /*0d00*/  VIMNMX R6, PT, PT, R23, R0, !PT ;  /* 0x0000000017067248 */ /* 0x000fe20007fe0100 */
[----:B------:R-:W-:-:S03]  /*0d10*/  IMAD.IADD R17, R7, 0x1, R8 ;  /* 0x0000000107117824 */ /* 0x000fc600078e0208 */
[----:B------:R-:W-:-:S13]  /*0d20*/  ISETP.GE.AND P1, PT, R6, UR4, PT ;  /* 0x0000000406007c0c */ /* 0x000fda000bf26270 */
[----:B------:R-:W3:Y:S01]  /*0d30*/  @!P1 LDC.64 R12, c[0x0][0x380] ;  /* 0x0000e000ff0c9b82 */ /* 0x000ee20000000a00 */
[----:B------:R-:W-:Y:S02]  /*0d40*/  @!P1 SHF.R.S32.HI R6, RZ, 0x1f, R5 ;  /* 0x0000001fff069819 */ /* 0x000fe40000011405 */
[----:B------:R-:W-:Y:S01]  /*0d50*/  @!P1 SHF.R.S32.HI R19, RZ, 0x1f, R9 ;  /* 0x0000001fff139819 */ /* 0x000fe20000011409 */
[----:B-1----:R-:W-:Y:S01]  /*0d60*/  IMAD.WIDE.U32 R14, R17, 0x4, R10 ;  /* 0x00000004110e7825 */ /* 0x002fe200078e000a */
[----:B------:R-:W-:-:S04]  /*0d70*/  @!P1 IADD3 R18, P2, P3, R5, R9, R2 ;  /* 0x0000000905129210 */ /* 0x000fc80007b5e002 */
[----:B------:R-:W-:Y:S01]  /*0d80*/  @!P1 IADD3.X R6, PT, PT, R6, R19, RZ, P2, P3 ;  /* 0x0000001306069210 */ /* 0x000fe200017e64ff */
[----:B------:R-:W-:-:S04]  /*0d90*/  IMAD R19, R8, R31, R4 ;  /* 0x0000001f08137224 */ /* 0x000fc800078e0204 */
[----:B------:R-:W-:Y:S01]  /*0da0*/  IMAD.WIDE.U32 R16, R19, 0x4, R10 ;  /* 0x0000000413107825 */ /* 0x000fe200078e000a */
[----:B---3--:R-:W-:-:S04]  /*0db0*/  @!P1 LEA R12, P2, R18, R12, 0x2 ;  /* 0x0000000c120c9211 */ /* 0x008fc800078410ff */
[----:B------:R-:W-:Y:S01]  /*0dc0*/  @!P1 LEA.HI.X R13, R18, R13, R6, 0x2, P2 ;  /* 0x0000000d120d9211 */ /* 0x000fe200010f1406 */
[----:B--2---:R4:W-:Y:S04]  /*0dd0*/  STG.E desc[UR6][R14.64], R3 ;  /* 0x000000030e007986 */ /* 0x0049e8000c101906 */
[----:B------:R4:W-:Y:S04]  /*0de0*/  STG.E desc[UR6][R16.64], R3 ;  /* 0x0000000310007986 */ /* 0x0009e8000c101906 */
[----:B------:R-:W2:Y:S01]  /*0df0*/  @!P1 LDG.E R21, desc[UR6][R12.64+0x100] ;  /* 0x000100060c159981 */ /* 0x000ea2000c1e1900 */
[----:B------:R-:W-:Y:S01]  /*0e00*/  IADD3 R6, P1, P2, R7, R9, R2 ;  /* 0x0000000907067210 */ /* 0x000fe20007a3e002 */
[----:B------:R-:W-:Y:S01]  /*0e10*/  IMAD R23, R23, R31, R4 ;  /* 0x0000001f17177224 */ /* 0x000fe200078e0204 */
[----:B------:R-:W-:-:S02]  /*0e20*/  IADD3 R9, PT, PT, R9, 0x80, RZ ;  /* 0x0000008009097810 */ /* 0x000fc40007ffe0ff */
[----:B------:R-:W-:Y:S01]  /*0e30*/  IADD3.X R19, PT, PT, RZ, RZ, RZ, P1, P2 ;  /* 0x000000ffff137210 */ /* 0x000fe20000fe44ff */
[----:B------:R-:W-:Y:S01]  /*0e40*/  IMAD.WIDE.U32 R10, R23, 0x4, R10 ;  /* 0x00000004170a7825 */ /* 0x000fe200078e000a */
[----:B0-----:R-:W-:-:S04]  /*0e50*/  LEA R18, P1, R6, UR8, 0x2 ;  /* 0x0000000806127c11 */ /* 0x001fc8000f8210ff */
[----:B------:R-:W-:-:S05]  /*0e60*/  LEA.HI.X R19, R6, UR9, R19, 0x2, P1 ;  /* 0x0000000906137c11 */ /* 0x000fca00088f1413 */
[----:B--2---:R4:W-:Y:S04]  /*0e70*/  STG.E desc[UR6][R18.64+0x100], R21 ;  /* 0x0001001512007986 */ /* 0x0049e8000c101906 */
[----:B------:R4:W-:Y:S02]  /*0e80*/  STG.E desc[UR6][R10.64], R21 ;  /* 0x000000150a007986 */ /* 0x0009e4000c101906 */
.L_x_5:
[----:B------:R-:W-:Y:S05]  /*0e90*/  @P0 EXIT ;  /* 0x000000000000094d */ /* 0x000fea0003800000 */
[----:B------:R-:W-:Y:S01]  /*0ea0*/  IMAD.IADD R6, R9, 0x1, R2 ;  /* 0x0000000109067824 */ /* 0x000fe200078e0202 */
[----:B-1--4-:R-:W-:Y:S01]  /*0eb0*/  MOV R11, 0x7f800000 ;  /* 0x7f800000000b7802 */ /* 0x012fe20000000f00 */
[----:B------:R-:W1:Y:S03]  /*0ec0*/  LDC.64 R8, c[0x0][0x388] ;  /* 0x0000e200ff087b82 */ /* 0x000e660000000a00 */
[----:B------:R-:W-:-:S04]  /*0ed0*/  VIMNMX R0, PT, PT, R6, R0, !PT ;  /* 0x0000000006007248 */ /* 0x000fc80007fe0100 */
[----:B------:R-:W-:-:S13]  /*0ee0*/  ISETP.GE.AND P0, PT, R0, UR4, PT ;  /* 0x0000000400007c0c */ /* 0x000fda000bf06270 */
[----:B------:R-:W4:Y:S01]  /*0ef0*/  @!P0 LDC.64 R2, c[0x0][0x380] ;  /* 0x0000e000ff028b82 */ /* 0x000f220000000a00 */
[----:B------:R-:W-:-:S04]  /*0f00*/  @!P0 IMAD.IADD R5, R5, 0x1, R6 ;  /* 0x0000000105058824 */ /* 0x000fc800078e0206 */
[----:B----4-:R-:W-:-:S05]  /*0f10*/  @!P0 IMAD.WIDE R2, R5, 0x4, R2 ;  /* 0x0000000405028825 */ /* 0x010fca00078e0202 */
[----:B------:R-:W4:Y:S01]  /*0f20*/  @!P0 LDG.E R11, desc[UR6][R2.64] ;  /* 0x00000006020b8981 */ /* 0x000f22000c1e1900 */
[----:B------:R-:W-:Y:S02]  /*0f30*/  IMAD.IADD R5, R7, 0x1, R6 ;  /* 0x0000000107057824 */ /* 0x000fe400078e0206 */
[----:B------:R-:W-:Y:S02]  /*0f40*/  IMAD R7, R6, R31, R4 ;  /* 0x0000001f06077224 */ /* 0x000fe400078e0204 */
[----:B-1----:R-:W-:-:S04]  /*0f50*/  IMAD.WIDE.U32 R4, R5, 0x4, R8 ;  /* 0x0000000405047825 */ /* 0x002fc800078e0008 */
[----:B------:R-:W-:Y:S01]  /*0f60*/  IMAD.WIDE.U32 R6, R7, 0x4, R8 ;  /* 0x0000000407067825 */ /* 0x000fe200078e0008 */
[----:B----4-:R-:W-:Y:S04]  /*0f70*/  STG.E desc[UR6][R4.64], R11 ;  /* 0x0000000b04007986 */ /* 0x010fe8000c101906 */
[----:B------:R-:W-:Y:S01]  /*0f80*/  STG.E desc[UR6][R6.64], R11 ;  /* 0x0000000b06007986 */ /* 0x000fe2000c101906 */
[----:B------:R-:W-:Y:S05]  /*0f90*/  EXIT ;  /* 0x000000000000794d */ /* 0x000fea0003800000 */
.L_x_6:
[----:B------:R-:W-:-:S00]  /*0fa0*/  BRA `(.L_x_6) ;  /* 0xfffffffc00fc7947 */ /* 0x000fc0000383ffff */
[----:B------:R-:W-:-:S00]  /*0fb0*/  NOP ;  /* 0x0000000000007918 */ /* 0x000fc00000000000 */
        /* <DEDUP_REMOVED lines=12> */
.L_x_10:


//--------------------- .text._Z8mykernelPfPKfii  --------------------------
	.section	.text._Z8mykernelPfPKfii,"ax",@progbits
	.align	128
        .global         _Z8mykernelPfPKfii
        .type           _Z8mykernelPfPKfii,@function
        .size           _Z8mykernelPfPKfii,(.L_x_11 - _Z8mykernelPfPKfii)
        .other          _Z8mykernelPfPKfii,@"STO_CUDA_ENTRY STV_DEFAULT"
_Z8mykernelPfPKfii:
.text._Z8mykernelPfPKfii:
[----:B------:R-:W-:Y:S01]  /*0000*/  LDC R1, c[0x0][0x37c] ;  /* 0x0000df00ff017b82 */ /* 0x000fe20000000800 */
[----:B------:R-:W0:Y:S07]  /*0010*/  S2R R0, SR_TID.X ;  /* 0x0000000000007919 */ /* 0x000e2e0000002100 */
[----:B------:R-:W1:Y:S01]  /*0020*/  LDC R2, c[0x0][0x390] ;  /* 0x0000e400ff027b82 */ /* 0x000e620000000800 */
[----:B------:R-:W2:Y:S01]  /*0030*/  LDCU.64 UR8, c[0x0][0x358] ;  /* 0x00006b00ff0877ac */ /* 0x000ea20008000a00 */
[----:B------:R-:W-:Y:S01]  /*0040*/  IMAD.MOV.U32 R74, RZ, RZ, 0x7f800000 ;  /* 0x7f800000ff4a7424 */ /* 0x000fe200078e00ff */
[----:B------:R-:W3:Y:S01]  /*0050*/  S2R R3, SR_TID.Y ;  /* 0x0000000000037919 */ /* 0x000ee20000002200 */
[----:B------:R-:W-:-:S02]  /*0060*/  IMAD.MOV.U32 R73, RZ, RZ, 0x7f800000 ;  /* 0x7f800000ff497424 */ /* 0x000fc400078e00ff */
[----:B------:R-:W-:Y:S01]  /*0070*/  IMAD.MOV.U32 R72, RZ, RZ, 0x7f800000 ;  /* 0x7f800000ff487424 */ /* 0x000fe200078e00ff */
[----:B------:R-:W0:Y:S01]  /*0080*/  S2R R75, SR_CTAID.X ;  /* 0x00000000004b7919 */ /* 0x000e220000002500 */
[----:B------:R-:W-:Y:S02]  /*0090*/  IMAD.MOV.U32 R71, RZ, RZ, 0x7f800000 ;  /* 0x7f800000ff477424 */ /* 0x000fe400078e00ff */
[----:B------:R-:W-:Y:S01]  /*00a0*/  IMAD.MOV.U32 R70, RZ, RZ, 0x7f800000 ;  /* 0x7f800000ff467424 */ /* 0x000fe200078e00ff */
[----:B------:R-:W3:Y:S01]  /*00b0*/  S2R R8, SR_CTAID.Y ;  /* 0x0000000000087919 */ /* 0x000ee20000002600 */
[----:B------:R-:W-:Y:S02]  /*00c0*/  IMAD.MOV.U32 R69, RZ, RZ, 0x7f800000 ;  /* 0x7f800000ff457424 */ /* 0x000fe400078e00ff */
[----:B------:R-:W-:Y:S02]  /*00d0*/  IMAD.MOV.U32 R66, RZ, RZ, 0x7f800000 ;  /* 0x7f800000ff427424 */ /* 0x000fe400078e00ff */
[----:B------:R-:W-:-:S02]  /*00e0*/  IMAD.MOV.U32 R65, RZ, RZ, 0x7f800000 ;  /* 0x7f800000ff417424 */ /* 0x000fc400078e00ff */
[----:B------:R-:W-:Y:S02]  /*00f0*/  IMAD.MOV.U32 R64, RZ, RZ, 0x7f800000 ;  /* 0x7f800000ff407424 */ /* 0x000fe400078e00ff */
[----:B------:R-:W-:Y:S02]  /*0100*/  IMAD.MOV.U32 R63, RZ, RZ, 0x7f800000 ;  /* 0x7f800000ff3f7424 */ /* 0x000fe400078e00ff */
[----:B------:R-:W-:Y:S01]  /*0110*/  IMAD.MOV.U32 R62, RZ, RZ, 0x7f800000 ;  /* 0x7f800000ff3e7424 */ /* 0x000fe200078e00ff */
[----:B-1----:R-:W-:Y:S01]  /*0120*/  ISETP.GE.AND P1, PT, R2, 0x1, PT ;  /* 0x000000010200780c */ /* 0x002fe20003f26270 */
[----:B------:R-:W-:Y:S02]  /*0130*/  IMAD.MOV.U32 R61, RZ, RZ, 0x7f800000 ;  /* 0x7f800000ff3d7424 */ /* 0x000fe400078e00ff */
[----:B------:R-:W-:Y:S02]  /*0140*/  IMAD.MOV.U32 R60, RZ, RZ, 0x7f800000 ;  /* 0x7f800000ff3c7424 */ /* 0x000fe400078e00ff */
[----:B------:R-:W-:-:S02]  /*0150*/  IMAD.MOV.U32 R59, RZ, RZ, 0x7f800000 ;  /* 0x7f800000ff3b7424 */ /* 0x000fc400078e00ff */
[----:B------:R-:W-:Y:S02]  /*0160*/  IMAD.MOV.U32 R58, RZ, RZ, 0x7f800000 ;  /* 0x7f800000ff3a7424 */ /* 0x000fe400078e00ff */
[----:B------:R-:W-:Y:S02]  /*0170*/  IMAD.MOV.U32 R57, RZ, RZ, 0x7f800000 ;  /* 0x7f800000ff397424 */ /* 0x000fe400078e00ff */
[----:B------:R-:W-:Y:S02]  /*0180*/  IMAD.MOV.U32 R56, RZ, RZ, 0x7f800000 ;  /* 0x7f800000ff387424 */ /* 0x000fe400078e00ff */
[----:B------:R-:W-:Y:S02]  /*0190*/  IMAD.MOV.U32 R55, RZ, RZ, 0x7f800000 ;  /* 0x7f800000ff377424 */ /* 0x000fe400078e00ff */
[----:B0-----:R-:W-:Y:S02]  /*01a0*/  IMAD R5, R75, 0x40, R0 ;  /* 0x000000404b057824 */ /* 0x001fe400078e0200 */
[----:B------:R-:W-:-:S02]  /*01b0*/  IMAD.MOV.U32 R54, RZ, RZ, 0x7f800000 ;  /* 0x7f800000ff367424 */ /* 0x000fc400078e00ff */
[----:B---3--:R-:W-:Y:S02]  /*01c0*/  IMAD R4, R8, 0x40, R3 ;  /* 0x0000004008047824 */ /* 0x008fe400078e0203 */
[----:B------:R-:W-:Y:S02]  /*01d0*/  IMAD.MOV.U32 R53, RZ, RZ, 0x7f800000 ;  /* 0x7f800000ff357424 */ /* 0x000fe400078e00ff */
[----:B------:R-:W-:Y:S01]  /*01e0*/  IMAD.MOV.U32 R52, RZ, RZ, 0x7f800000 ;  /* 0x7f800000ff347424 */ /* 0x000fe200078e00ff */
[----:B------:R-:W-:Y:S01]  /*01f0*/  VIMNMX R7, PT, PT, R5, R4, !PT ;  /* 0x0000000405077248 */ /* 0x000fe20007fe0100 */
[----:B------:R-:W-:Y:S02]  /*0200*/  IMAD.MOV.U32 R51, RZ, RZ, 0x7f800000 ;  /* 0x7f800000ff337424 */ /* 0x000fe400078e00ff */
[----:B------:R-:W-:Y:S01]  /*0210*/  IMAD.MOV.U32 R50, RZ, RZ, 0x7f800000 ;  /* 0x7f800000ff327424 */ /* 0x000fe200078e00ff */
[----:B------:R-:W-:Y:S01]  /*0220*/  ISETP.GE.AND P0, PT, R7, R2, PT ;  /* 0x000000020700720c */ /* 0x000fe20003f06270 */
[----:B------:R-:W-:-:S02]  /*0230*/  IMAD.MOV.U32 R49, RZ, RZ, 0x7f800000 ;  /* 0x7f800000ff317424 */ /* 0x000fc400078e00ff */
[----:B------:R-:W-:Y:S02]  /*0240*/  IMAD.MOV.U32 R48, RZ, RZ, 0x7f800000 ;  /* 0x7f800000ff307424 */ /* 0x000fe400078e00ff */
[----:B------:R-:W-:Y:S02]  /*0250*/  IMAD.MOV.U32 R45, RZ, RZ, 0x7f800000 ;  /* 0x7f800000ff2d7424 */ /* 0x000fe400078e00ff */
[----:B------:R-:W-:Y:S02]  /*0260*/  IMAD.MOV.U32 R44, RZ, RZ, 0x7f800000 ;  /* 0x7f800000ff2c7424 */ /* 0x000fe400078e00ff */
[----:B------:R-:W-:Y:S02]  /*0270*/  IMAD.MOV.U32 R43, RZ, RZ, 0x7f800000 ;  /* 0x7f800000ff2b7424 */ /* 0x000fe400078e00ff */
[----:B------:R-:W-:Y:S02]  /*0280*/  IMAD.MOV.U32 R42, RZ, RZ, 0x7f800000 ;  /* 0x7f800000ff2a7424 */ /* 0x000fe400078e00ff */
[----:B------:R-:W0:Y:S01]  /*0290*/  @!P0 LDC.64 R46, c[0x0][0x380] ;  /* 0x0000e000ff2e8b82 */ /* 0x000e220000000a00 */
[----:B------:R-:W-:-:S02]  /*02a0*/  IMAD.MOV.U32 R41, RZ, RZ, 0x7f800000 ;  /* 0x7f800000ff297424 */ /* 0x000fc400078e00ff */
[----:B------:R-:W-:Y:S02]  /*02b0*/  IMAD.MOV.U32 R40, RZ, RZ, 0x7f800000 ;  /* 0x7f800000ff287424 */ /* 0x000fe400078e00ff */
[----:B------:R-:W-:Y:S02]  /*02c0*/  IMAD.MOV.U32 R39, RZ, RZ, 0x7f800000 ;  /* 0x7f800000ff277424 */ /* 0x000fe400078e00ff */
[----:B------:R-:W-:Y:S02]  /*02d0*/  IMAD.MOV.U32 R38, RZ, RZ, 0x7f800000 ;  /* 0x7f800000ff267424 */ /* 0x000fe400078e00ff */
[----:B------:R-:W-:Y:S02]  /*02e0*/  IMAD.MOV.U32 R37, RZ, RZ, 0x7f800000 ;  /* 0x7f800000ff257424 */ /* 0x000fe400078e00ff */
[----:B------:R-:W-:Y:S02]  /*02f0*/  IMAD.MOV.U32 R36, RZ, RZ, 0x7f800000 ;  /* 0x7f800000ff247424 */ /* 0x000fe400078e00ff */
        /* <DEDUP_REMOVED lines=28> */
[----:B------:R-:W-:Y:S01]  /*04c0*/  IMAD.MOV.U32 R86, RZ, RZ, 0x7f800000 ;  /* 0x7f800000ff567424 */ /* 0x000fe200078e00ff */
[----:B0-2---:R-:W-:Y:S06]  /*04d0*/  @!P1 BRA `(.L_x_7) ;  /* 0x0000002800149947 */ /* 0x005fec0003800000 */
[----:B------:R-:W0:Y:S01]  /*04e0*/  LDC R9, c[0x0][0x394] ;  /* 0x0000e500ff097b82 */ /* 0x000e220000000800 */
[--C-:B------:R-:W-:Y:S01]  /*04f0*/  IMAD R6, R75, 0x40, R0.reuse ;  /* 0x000000404b067824 */ /* 0x100fe200078e0200 */
[----:B------:R-:W1:Y:S01]  /*0500*/  LDCU.64 UR10, c[0x0][0x388] ;  /* 0x00007100ff0a77ac */ /* 0x000e620008000a00 */
[C---:B------:R-:W-:Y:S02]  /*0510*/  IMAD R10, R3.reuse, 0x8, R0 ;  /* 0x00000008030a7824 */ /* 0x040fe400078e0200 */
[----:B------:R-:W-:Y:S01]  /*0520*/  IMAD R6, R3, 0x8, R6 ;  /* 0x0000000803067824 */ /* 0x000fe200078e0206 */
[----:B------:R-:W-:Y:S01]  /*0530*/  UMOV UR4, URZ ;  /* 0x000000ff00047c82 */ /* 0x000fe20008000000 */
[----:B------:R-:W-:Y:S02]  /*0540*/  IMAD.MOV.U32 R74, RZ, RZ, 0x7f800000 ;  /* 0x7f800000ff4a7424 */ /* 0x000fe400078e00ff */
[--C-:B------:R-:W-:Y:S02]  /*0550*/  IMAD R12, R75, 0x40, R10.reuse ;  /* 0x000000404b0c7824 */ /* 0x100fe400078e020a */
[----:B------:R-:W-:-:S02]  /*0560*/  IMAD R8, R8, 0x40, R10 ;  /* 0x0000004008087824 */ /* 0x000fc400078e020a */
[----:B0-----:R-:W-:Y:S02]  /*0570*/  IMAD.IADD R14, R6, 0x1, R9 ;  /* 0x00000001060e7824 */ /* 0x001fe400078e0209 */
[C-C-:B------:R-:W-:Y:S02]  /*0580*/  IMAD R16, R9.reuse, 0x2, R6.reuse ;  /* 0x0000000209107824 */ /* 0x140fe400078e0206 */
[----:B-1----:R-:W-:-:S07]  /*0590*/  IMAD R18, R9, 0x3, R6 ;  /* 0x0000000309127824 */ /* 0x002fce00078e0206 */
.L_x_8:
[----:B------:R-:W-:-:S05]  /*05a0*/  IMAD R87, R9, R9, RZ ;  /* 0x0000000909577224 */ /* 0x000fca00078e02ff */
[C---:B------:R-:W-:Y:S02]  /*05b0*/  IADD3 R6, P2, PT, R87.reuse, R14, RZ ;  /* 0x0000000e57067210 */ /* 0x040fe40007f5e0ff */
[----:B------:R-:W-:Y:S02]  /*05c0*/  IADD3 R75, P1, PT, R87, R12, RZ ;  /* 0x0000000c574b7210 */ /* 0x000fe40007f3e0ff */
[----:B------:R-:W-:Y:S02]  /*05d0*/  LEA.HI.X.SX32 R7, R14, RZ, 0x1, P2 ;  /* 0x000000ff0e077211 */ /* 0x000fe400010f0eff */
[----:B------:R-:W-:Y:S02]  /*05e0*/  LEA R92, P2, R6, UR10, 0x2 ;  /* 0x0000000a065c7c11 */ /* 0x000fe4000f8410ff */
[----:B------:R-:W-:Y:S02]  /*05f0*/  LEA.HI.X.SX32 R76, R12, RZ, 0x1, P1 ;  /* 0x000000ff0c4c7211 */ /* 0x000fe400008f0eff */
[----:B------:R-:W-:-:S02]  /*0600*/  LEA.HI.X R93, R6, UR11, R7, 0x2, P2 ;  /* 0x0000000b065d7c11 */ /* 0x000fc400090f1407 */
[----:B------:R-:W0:Y:S01]  /*0610*/  LDC.64 R6, c[0x0][0x388] ;  /* 0x0000e200ff067b82 */ /* 0x000e220000000a00 */
[----:B------:R-:W-:-:S04]  /*0620*/  LEA R88, P1, R75, UR10, 0x2 ;  /* 0x0000000a4b587c11 */ /* 0x000fc8000f8210ff */
[----:B------:R-:W-:Y:S02]  /*0630*/  LEA.HI.X R89, R75, UR11, R76, 0x2, P1 ;  /* 0x0000000b4b597c11 */ /* 0x000fe400088f144c */
[C---:B------:R-:W-:Y:S01]  /*0640*/  IADD3 R78, P1, PT, R87.reuse, R16, RZ ;  /* 0x00000010574e7210 */ /* 0x040fe20007f3e0ff */
[----:B------:R-:W2:Y:S01]  /*0650*/  LDG.E R76, desc[UR8][R92.64] ;  /* 0x000000085c4c7981 */ /* 0x000ea2000c1e1900 */
[----:B------:R-:W-:Y:S02]  /*0660*/  IADD3 R87, P2, PT, R87, R18, RZ ;  /* 0x0000001257577210 */ /* 0x000fe40007f5e0ff */
[----:B------:R-:W-:Y:S01]  /*0670*/  LEA.HI.X.SX32 R91, R16, RZ, 0x1, P1 ;  /* 0x000000ff105b7211 */ /* 0x000fe200008f0eff */
[----:B------:R1:W3:Y:S01]  /*0680*/  LDG.E R75, desc[UR8][R88.64] ;  /* 0x00000008584b7981 */ /* 0x0002e2000c1e1900 */
[----:B------:R-:W-:-:S04]  /*0690*/  LEA R90, P1, R78, UR10, 0x2 ;  /* 0x0000000a4e5a7c11 */ /* 0x000fc8000f8210ff */
[----:B------:R-:W-:Y:S02]  /*06a0*/  LEA.HI.X R91, R78, UR11, R91, 0x2, P1 ;  /* 0x0000000b4e5b7c11 */ /* 0x000fe400088f145b */
[----:B------:R-:W-:Y:S01]  /*06b0*/  LEA.HI.X.SX32 R78, R18, RZ, 0x1, P2 ;  /* 0x000000ff124e7211 */ /* 0x000fe200010f0eff */
[----:B0-----:R-:W-:Y:S01]  /*06c0*/  IMAD.WIDE R6, R8, 0x4, R6 ;  /* 0x0000000408067825 */ /* 0x001fe200078e0206 */
[----:B-1----:R-:W-:Y:S01]  /*06d0*/  LEA R88, P1, R87, UR10, 0x2 ;  /* 0x0000000a57587c11 */ /* 0x002fe2000f8210ff */
[----:B------:R-:W4:Y:S02]  /*06e0*/  LDG.E R90, desc[UR8][R90.64] ;  /* 0x000000085a5a7981 */ /* 0x000f24000c1e1900 */
[----:B------:R-:W-:Y:S01]  /*06f0*/  IMAD.WIDE R92, R9, 0x4, R6 ;  /* 0x00000004095c7825 */ /* 0x000fe200078e0206 */
[----:B------:R-:W-:Y:S02]  /*0700*/  LEA.HI.X R89, R87, UR11, R78, 0x2, P1 ;  /* 0x0000000b57597c11 */ /* 0x000fe400088f144e */
[----:B------:R0:W5:Y:S04]  /*0710*/  LDG.E R78, desc[UR8][R6.64] ;  /* 0x00000008064e7981 */ /* 0x000168000c1e1900 */
[----:B------:R1:W4:Y:S01]  /*0720*/  LDG.E R84, desc[UR8][R88.64] ;  /* 0x0000000858547981 */ /* 0x000322000c1e1900 */
[----:B0-----:R-:W-:-:S03]  /*0730*/  IMAD.WIDE R6, R9, 0x4, R92 ;  /* 0x0000000409067825 */ /* 0x001fc600078e025c */
[----:B------:R0:W4:Y:S01]  /*0740*/  LDG.E R92, desc[UR8][R92.64] ;  /* 0x000000085c5c7981 */ /* 0x000122000c1e1900 */
[----:B-1----:R-:W-:-:S03]  /*0750*/  IMAD.WIDE R88, R9, 0x4, R6 ;  /* 0x0000000409587825 */ /* 0x002fc600078e0206 */
[----:B------:R1:W4:Y:S04]  /*0760*/  LDG.E R80, desc[UR8][R6.64] ;  /* 0x0000000806507981 */ /* 0x000328000c1e1900 */
[----:B------:R-:W4:Y:S01]  /*0770*/  LDG.E R82, desc[UR8][R88.64] ;  /* 0x0000000858527981 */ /* 0x000f22000c1e1900 */
[----:B------:R-:W0:Y:S01]  /*0780*/  S2UR UR6, SR_CgaCtaId ;  /* 0x00000000000679c3 */ /* 0x000e220000008800 */
[----:B------:R-:W-:Y:S02]  /*0790*/  UMOV UR5, 0x400 ;  /* 0x0000040000057882 */ /* 0x000fe40000000000 */
[----:B0-----:R-:W-:Y:S02]  /*07a0*/  ULEA UR7, UR6, UR5, 0x18 ;  /* 0x0000000506077291 */ /* 0x001fe4000f8ec0ff */
[----:B------:R-:W-:-:S04]  /*07b0*/  UIADD3 UR5, UPT, UPT, UR5, 0x400, URZ ;  /* 0x0000040005057890 */ /* 0x000fc8000fffe0ff */
[----:B------:R-:W-:Y:S01]  /*07c0*/  ULEA UR5, UR6, UR5, 0x18 ;  /* 0x0000000506057291 */ /* 0x000fe2000f8ec0ff */
[----:B------:R-:W-:-:S05]  /*07d0*/  LEA R91, R10, UR7, 0x2 ;  /* 0x000000070a5b7c11 */ /* 0x000fca000f8e10ff */
[----:B------:R-:W-:Y:S02]  /*07e0*/  LEA R93, R10, UR5, 0x2 ;  /* 0x000000050a5d7c11 */ /* 0x000fe4000f8e10ff */
[----:B-1----:R-:W-:Y:S02]  /*07f0*/  LEA R6, R3, UR5, 0x2 ;  /* 0x0000000503067c11 */ /* 0x002fe4000f8e10ff */
[----:B------:R-:W-:Y:S01]  /*0800*/  LEA R7, R0, UR7, 0x2 ;  /* 0x0000000700077c11 */ /* 0x000fe2000f8e10ff */
[----:B---3--:R-:W-:Y:S04]  /*0810*/  STS [R91], R75 ;  /* 0x0000004b5b007388 */ /* 0x008fe80000000800 */
[----:B-----5:R-:W-:Y:S04]  /*0820*/  STS [R93], R78 ;  /* 0x0000004e5d007388 */ /* 0x020fe80000000800 */
[----:B--2---:R-:W-:Y:S04]  /*0830*/  STS [R91+0x100], R76 ;  /* 0x0001004c5b007388 */ /* 0x004fe80000000800 */
[----:B----4-:R-:W-:Y:S04]  /*0840*/  STS [R93+0x100], R92 ;  /* 0x0001005c5d007388 */ /* 0x010fe80000000800 */
[----:B------:R-:W-:Y:S04]  /*0850*/  STS [R91+0x200], R90 ;  /* 0x0002005a5b007388 */ /* 0x000fe80000000800 */
[----:B------:R-:W-:Y:S04]  /*0860*/  STS [R93+0x200], R80 ;  /* 0x000200505d007388 */ /* 0x000fe80000000800 */
[----:B------:R-:W-:Y:S04]  /*0870*/  STS [R91+0x300], R84 ;  /* 0x000300545b007388 */ /* 0x000fe80000000800 */
[----:B------:R-:W-:Y:S01]  /*0880*/  STS [R93+0x300], R82 ;  /* 0x000300525d007388 */ /* 0x000fe20000000800 */
[----:B------:R-:W-:Y:S06]  /*0890*/  BAR.SYNC.DEFER_BLOCKING 0x0 ;  /* 0x0000000000007b1d */ /* 0x000fec0000010000 */
[----:B------:R-:W-:Y:S04]  /*08a0*/  LDS R88, [R6] ;  /* 0x0000000006587984 */ /* 0x000fe80000000800 */
[----:B------:R-:W0:Y:S04]  /*08b0*/  LDS R89, [R7] ;  /* 0x0000000007597984 */ /* 0x000e280000000800 */
[----:B------:R-:W1:Y:S04]  /*08c0*/  LDS R87, [R6+0x20] ;  /* 0x0000200006577984 */ /* 0x000e680000000800 */
[----:B------:R-:W2:Y:S04]  /*08d0*/  LDS R82, [R6+0x40] ;  /* 0x0000400006527984 */ /* 0x000ea80000000800 */
[----:B------:R-:W3:Y:S04]  /*08e0*/  LDS R80, [R6+0x60] ;  /* 0x0000600006507984 */ /* 0x000ee80000000800 */
[----:B------:R-:W4:Y:S04]  /*08f0*/  LDS R78, [R6+0x80] ;  /* 0x00008000064e7984 */ /* 0x000f280000000800 */
[----:B------:R-:W5:Y:S04]  /*0900*/  LDS R75, [R6+0xc0] ;  /* 0x0000c000064b7984 */ /* 0x000f680000000800 */
[----:B------:R-:W5:Y:S01]  /*0910*/  LDS R76, [R6+0xa0] ;  /* 0x0000a000064c7984 */ /* 0x000f620000000800 */
[----:B0-----:R-:W-:-:S05]  /*0920*/  FADD R84, R88, R89 ;  /* 0x0000005958547221 */ /* 0x001fca0000000000 */
[----:B------:R-:W-:Y:S01]  /*0930*/  FMNMX R11, R84, R11, PT ;  /* 0x0000000b540b7209 */ /* 0x000fe20003800000 */
[----:B-1----:R-:W-:-:S05]  /*0940*/  FADD R84, R87, R89 ;  /* 0x0000005957547221 */ /* 0x002fca0000000000 */
[----:B------:R-:W-:Y:S01]  /*0950*/  FMNMX R13, R84, R13, PT ;  /* 0x0000000d540d7209 */ /* 0x000fe20003800000 */
[----:B--2---:R-:W-:-:S05]  /*0960*/  FADD R84, R82, R89 ;  /* 0x0000005952547221 */ /* 0x004fca0000000000 */
[----:B------:R-:W-:Y:S01]  /*0970*/  FMNMX R15, R84, R15, PT ;  /* 0x0000000f540f7209 */ /* 0x000fe20003800000 */
[----:B---3--:R-:W-:-:S05]  /*0980*/  FADD R84, R80, R89 ;  /* 0x0000005950547221 */ /* 0x008fca0000000000 */
[----:B------:R-:W-:Y:S01]  /*0990*/  FMNMX R17, R84, R17, PT ;  /* 0x0000001154117209 */ /* 0x000fe20003800000 */
[----:B----4-:R-:W-:-:S05]  /*09a0*/  FADD R84, R78, R89 ;  /* 0x000000594e547221 */ /* 0x010fca0000000000 */
[----:B------:R-:W-:Y:S01]  /*09b0*/  FMNMX R19, R84, R19, PT ;  /* 0x0000001354137209 */ /* 0x000fe20003800000 */
[----:B-----5:R-:W-:-:S05]  /*09c0*/  FADD R84, R75, R89 ;  /* 0x000000594b547221 */ /* 0x020fca0000000000 */
[----:B------:R-:W-:Y:S02]  /*09d0*/  FMNMX R21, R84, R21, PT ;  /* 0x0000001554157209 */ /* 0x000fe40003800000 */
[----:B------:R-:W0:Y:S01]  /*09e0*/  LDS R84, [R6+0xe0] ;  /* 0x0000e00006547984 */ /* 0x000e220000000800 */
[--C-:B------:R-:W-:Y:S01]  /*09f0*/  FADD R91, R76, R89.reuse ;  /* 0x000000594c5b7221 */ /* 0x100fe20000000000 */
[----:B0-----:R-:W-:-:S05]  /*0a00*/  FADD R89, R84, R89 ;  /* 0x0000005954597221 */ /* 0x001fca0000000000 */
[----:B------:R-:W-:Y:S02]  /*0a10*/  FMNMX R22, R89, R22, PT ;  /* 0x0000001659167209 */ /* 0x000fe40003800000 */
[----:B------:R-:W0:Y:S01]  /*0a20*/  LDS R89, [R7+0x20] ;  /* 0x0000200007597984 */ /* 0x000e220000000800 */
[----:B------:R-:W-:Y:S01]  /*0a30*/  FMNMX R20, R91, R20, PT ;  /* 0x000000145b147209 */ /* 0x000fe20003800000 */
[--C-:B0-----:R-:W-:Y:S01]  /*0a40*/  FADD R90, R88, R89.reuse ;  /* 0x00000059585a7221 */ /* 0x101fe20000000000 */
[----:B------:R-:W-:-:S04]  /*0a50*/  FADD R91, R87, R89 ;  /* 0x00000059575b7221 */ /* 0x000fc80000000000 */
[----:B------:R-:W-:Y:S01]  /*0a60*/  FMNMX R23, R90, R23, PT ;  /* 0x000000175a177209 */ /* 0x000fe20003800000 */
[--C-:B------:R-:W-:Y:S01]  /*0a70*/  FADD R90, R82, R89.reuse ;  /* 0x00000059525a7221 */ /* 0x100fe20000000000 */
[----:B------:R-:W-:Y:S01]  /*0a80*/  FMNMX R24, R91, R24, PT ;  /* 0x000000185b187209 */ /* 0x000fe20003800000 */
[----:B------:R-:W-:-:S03]  /*0a90*/  FADD R91, R80, R89 ;  /* 0x00000059505b7221 */ /* 0x000fc60000000000 */
[----:B------:R-:W-:Y:S01]  /*0aa0*/  FMNMX R25, R90, R25, PT ;  /* 0x000000195a197209 */ /* 0x000fe20003800000 */
[--C-:B------:R-:W-:Y:S01]  /*0ab0*/  FADD R90, R78, R89.reuse ;  /* 0x000000594e5a7221 */ /* 0x100fe20000000000 */
[----:B------:R-:W-:Y:S01]  /*0ac0*/  FMNMX R26, R91, R26, PT ;  /* 0x0000001a5b1a7209 */ /* 0x000fe20003800000 */
[----:B------:R-:W-:-:S03]  /*0ad0*/  FADD R91, R76, R89 ;  /* 0x000000594c5b7221 */ /* 0x000fc60000000000 */
[----:B------:R-:W-:Y:S01]  /*0ae0*/  FMNMX R27, R90, R27, PT ;  /* 0x0000001b5a1b7209 */ /* 0x000fe20003800000 */
[--C-:B------:R-:W-:Y:S01]  /*0af0*/  FADD R90, R75, R89.reuse ;  /* 0x000000594b5a7221 */ /* 0x100fe20000000000 */
[----:B------:R-:W-:-:S05]  /*0b00*/  FADD R89, R84, R89 ;  /* 0x0000005954597221 */ /* 0x000fca0000000000 */
[----:B------:R-:W-:Y:S02]  /*0b10*/  FMNMX R30, R89, R30, PT ;  /* 0x0000001e591e7209 */ /* 0x000fe40003800000 */
[----:B------:R-:W0:Y:S01]  /*0b20*/  LDS R89, [R7+0x40] ;  /* 0x0000400007597984 */ /* 0x000e220000000800 */
[----:B------:R-:W-:Y:S02]  /*0b30*/  FMNMX R29, R90, R29, PT ;  /* 0x0000001d5a1d7209 */ /* 0x000fe40003800000 */
        /* <DEDUP_REMOVED lines=52> */
[----:B0-----:R-:W-:-:S05]  /*0e80*/  FADD R91, R87, R89 ;  /* 0x00000059575b7221 */ /* 0x001fca0000000000 */
[----:B------:R-:W-:Y:S01]  /*0e90*/  FMNMX R58, R91, R58, PT ;  /* 0x0000003a5b3a7209 */ /* 0x000fe20003800000 */
[----:B------:R-:W-:-:S05]  /*0ea0*/  FADD R91, R80, R89 ;  /* 0x00000059505b7221 */ /* 0x000fca0000000000 */
[----:B------:R-:W-:Y:S01]  /*0eb0*/  FMNMX R60, R91, R60, PT ;  /* 0x0000003c5b3c7209 */ /* 0x000fe20003800000 */
[----:B------:R-:W-:-:S05]  /*0ec0*/  FADD R91, R76, R89 ;  /* 0x000000594c5b7221 */ /* 0x000fca0000000000 */
[----:B------:R-:W-:Y:S02]  /*0ed0*/  FMNMX R62, R91, R62, PT ;  /* 0x0000003e5b3e7209 */ /* 0x000fe40003800000 */
[----:B------:R-:W0:Y:S01]  /*0ee0*/  LDS R91, [R7+0xc0] ;  /* 0x0000c000075b7984 */ /* 0x000e220000000800 */
[----:B------:R-:W-:-:S05]  /*0ef0*/  FADD R90, R88, R89 ;  /* 0x00000059585a7221 */ /* 0x000fca0000000000 */
[----:B------:R-:W-:Y:S01]  /*0f00*/  FMNMX R57, R90, R57, PT ;  /* 0x000000395a397209 */ /* 0x000fe20003800000 */
[----:B------:R-:W-:-:S05]  /*0f10*/  FADD R90, R82, R89 ;  /* 0x00000059525a7221 */ /* 0x000fca0000000000 */
[----:B------:R-:W-:Y:S01]  /*0f20*/  FMNMX R59, R90, R59, PT ;  /* 0x0000003b5a3b7209 */ /* 0x000fe20003800000 */
[----:B------:R-:W-:-:S05]  /*0f30*/  FADD R90, R78, R89 ;  /* 0x000000594e5a7221 */ /* 0x000fca0000000000 */
[----:B------:R-:W-:Y:S01]  /*0f40*/  FMNMX R61, R90, R61, PT ;  /* 0x0000003d5a3d7209 */ /* 0x000fe20003800000 */
[--C-:B------:R-:W-:Y:S01]  /*0f50*/  FADD R90, R75, R89.reuse ;  /* 0x000000594b5a7221 */ /* 0x100fe20000000000 */
[----:B------:R-:W-:-:S05]  /*0f60*/  FADD R89, R84, R89 ;  /* 0x0000005954597221 */ /* 0x000fca0000000000 */
[----:B------:R-:W-:Y:S01]  /*0f70*/  FMNMX R64, R89, R64, PT ;  /* 0x0000004059407209 */ /* 0x000fe20003800000 */
[----:B0-----:R-:W-:-:S05]  /*0f80*/  FADD R89, R87, R91 ;  /* 0x0000005b57597221 */ /* 0x001fca0000000000 */
[----:B------:R-:W-:Y:S02]  /*0f90*/  FMNMX R66, R89, R66, PT ;  /* 0x0000004259427209 */ /* 0x000fe40003800000 */
[----:B------:R-:W0:Y:S01]  /*0fa0*/  LDS R89, [R7+0xe0] ;  /* 0x0000e00007597984 */ /* 0x000e220000000800 */
[----:B------:R-:W-:Y:S01]  /*0fb0*/  FMNMX R63, R90, R63, PT ;  /* 0x0000003f5a3f7209 */ /* 0x000fe20003800000 */
[----:B------:R-:W-:-:S05]  /*0fc0*/  FADD R90, R88, R91 ;  /* 0x0000005b585a7221 */ /* 0x000fca0000000000 */
        /* <DEDUP_REMOVED lines=13> */
[----:B------:R-:W-:Y:S01]  /*10a0*/  FADD R91, R84, R91 ;  /* 0x0000005b545b7221 */ /* 0x000fe20000000000 */
[--C-:B------:R-:W-:Y:S01]  /*10b0*/  FADD R90, R82, R89.reuse ;  /* 0x00000059525a7221 */ /* 0x100fe20000000000 */
[--C-:B------:R-:W-:Y:S02]  /*10c0*/  FADD R82, R78, R89.reuse ;  /* 0x000000594e527221 */ /* 0x100fe40000000000 */
[----:B------:R-:W-:Y:S01]  /*10d0*/  FMNMX R73, R88, R73, PT ;  /* 0x0000004958497209 */ /* 0x000fe20003800000 */
[--C-:B------:R-:W-:Y:S01]  /*10e0*/  FADD R88, R80, R89.reuse ;  /* 0x0000005950587221 */ /* 0x100fe20000000000 */
[----:B------:R-:W-:Y:S01]  /*10f0*/  FMNMX R74, R91, R74, PT ;  /* 0x0000004a5b4a7209 */ /* 0x000fe20003800000 */
[--C-:B------:R-:W-:Y:S01]  /*1100*/  FADD R78, R76, R89.reuse ;  /* 0x000000594c4e7221 */ /* 0x100fe20000000000 */
[----:B------:R-:W-:Y:S01]  /*1110*/  FMNMX R72, R87, R72, PT ;  /* 0x0000004857487209 */ /* 0x000fe20003800000 */
[--C-:B------:R-:W-:Y:S01]  /*1120*/  FADD R80, R75, R89.reuse ;  /* 0x000000594b507221 */ /* 0x100fe20000000000 */
[----:B------:R-:W-:Y:S01]  /*1130*/  FADD R91, R84, R89 ;  /* 0x00000059545b7221 */ /* 0x000fe20000000000 */
[----:B------:R-:W-:Y:S04]  /*1140*/  LDS R87, [R6+0x100] ;  /* 0x0001000006577984 */ /* 0x000fe80000000800 */
[----:B------:R-:W0:Y:S04]  /*1150*/  LDS R89, [R7+0x100] ;  /* 0x0001000007597984 */ /* 0x000e280000000800 */
[----:B------:R-:W1:Y:S04]  /*1160*/  LDS R84, [R6+0x120] ;  /* 0x0001200006547984 */ /* 0x000e680000000800 */
[----:B------:R-:W2:Y:S04]  /*1170*/  LDS R75, [R6+0x140] ;  /* 0x00014000064b7984 */ /* 0x000ea80000000800 */
[----:B------:R-:W3:Y:S01]  /*1180*/  LDS R76, [R6+0x160] ;  /* 0x00016000064c7984 */ /* 0x000ee20000000800 */
[----:B------:R-:W-:-:S03]  /*1190*/  FMNMX R83, R78, R83, PT ;  /* 0x000000534e537209 */ /* 0x000fc60003800000 */
[----:B------:R-:W4:Y:S01]  /*11a0*/  LDS R78, [R6+0x180] ;  /* 0x00018000064e7984 */ /* 0x000f220000000800 */
[----:B------:R-:W-:-:S03]  /*11b0*/  FMNMX R81, R82, R81, PT ;  /* 0x0000005152517209 */ /* 0x000fc60003800000 */
[----:B------:R-:W5:Y:S01]  /*11c0*/  LDS R82, [R6+0x1c0] ;  /* 0x0001c00006527984 */ /* 0x000f620000000800 */
[----:B------:R-:W-:Y:S01]  /*11d0*/  FMNMX R79, R88, R79, PT ;  /* 0x0000004f584f7209 */ /* 0x000fe20003800000 */
        /* <DEDUP_REMOVED lines=10> */
[--C-:B-----5:R-:W-:Y:S01]  /*1280*/  FADD R88, R82, R89.reuse ;  /* 0x0000005952587221 */ /* 0x120fe20000000000 */
[----:B------:R-:W-:Y:S02]  /*1290*/  FMNMX R85, R80, R85, PT ;  /* 0x0000005550557209 */ /* 0x000fe40003800000 */
[----:B------:R-:W0:Y:S02]  /*12a0*/  LDS R80, [R6+0x1a0] ;  /* 0x0001a00006507984 */ /* 0x000e240000000800 */
[----:B------:R-:W-:Y:S02]  /*12b0*/  FMNMX R21, R21, R88, PT ;  /* 0x0000005815157209 */ /* 0x000fe40003800000 */
[----:B------:R-:W1:Y:S01]  /*12c0*/  LDS R88, [R6+0x1e0] ;  /* 0x0001e00006587984 */ /* 0x000e620000000800 */
[----:B------:R-:W-:Y:S01]  /*12d0*/  FMNMX R86, R91, R86, PT ;  /* 0x000000565b567209 */ /* 0x000fe20003800000 */
[--C-:B0-----:R-:W-:Y:S01]  /*12e0*/  FADD R91, R80, R89.reuse ;  /* 0x00000059505b7221 */ /* 0x101fe20000000000 */
[----:B-1----:R-:W-:-:S05]  /*12f0*/  FADD R89, R88, R89 ;  /* 0x0000005958597221 */ /* 0x002fca0000000000 */
        /* <DEDUP_REMOVED lines=95> */
[----:B------:R-:W-:Y:S01]  /*18f0*/  FADD R87, R84, R89 ;  /* 0x0000005954577221 */ /* 0x000fe20000000000 */
        /* <DEDUP_REMOVED lines=8> */
[--C-:B------:R-:W-:Y:S01]  /*1980*/  FADD R84, R82, R91.reuse ;  /* 0x0000005b52547221 */ /* 0x100fe20000000000 */
[----:B------:R-:W-:Y:S01]  /*1990*/  FADD R91, R88, R91 ;  /* 0x0000005b585b7221 */ /* 0x000fe20000000000 */
[----:B------:R-:W-:Y:S01]  /*19a0*/  FMNMX R67, R67, R90, PT ;  /* 0x0000005a43437209 */ /* 0x000fe20003800000 */
[--C-:B------:R-:W-:Y:S01]  /*19b0*/  FADD R90, R76, R89.reuse ;  /* 0x000000594c5a7221 */ /* 0x100fe20000000000 */
[--C-:B------:R-:W-:Y:S01]  /*19c0*/  FADD R76, R78, R89.reuse ;  /* 0x000000594e4c7221 */ /* 0x100fe20000000000 */
        /* <DEDUP_REMOVED lines=8> */
[----:B------:R-:W0:Y:S01]  /*1a50*/  LDS R89, [R7+0x200] ;  /* 0x0002000007597984 */ /* 0x000e220000000800 */
[----:B------:R-:W-:-:S03]  /*1a60*/  FMNMX R77, R77, R84, PT ;  /* 0x000000544d4d7209 */ /* 0x000fc60003800000 */
[----:B------:R-:W1:Y:S04]  /*1a70*/  LDS R84, [R6+0x220] ;  /* 0x0002200006547984 */ /* 0x000e680000000800 */
[----:B------:R-:W2:Y:S04]  /*1a80*/  LDS R75, [R6+0x240] ;  /* 0x00024000064b7984 */ /* 0x000ea80000000800 */
[----:B------:R-:W3:Y:S01]  /*1a90*/  LDS R82, [R6+0x260] ;  /* 0x0002600006527984 */ /* 0x000ee20000000800 */
[----:B------:R-:W-:-:S03]  /*1aa0*/  FMNMX R81, R81, R76, PT ;  /* 0x0000004c51517209 */ /* 0x000fc60003800000 */
[----:B------:R-:W4:Y:S01]  /*1ab0*/  LDS R76, [R6+0x280] ;  /* 0x00028000064c7984 */ /* 0x000f220000000800 */
[----:B------:R-:W-:-:S03]  /*1ac0*/  FMNMX R83, R83, R80, PT ;  /* 0x0000005053537209 */ /* 0x000fc60003800000 */
        /* <DEDUP_REMOVED lines=115> */
[----:B------:R-:W-:-:S05]  /*2200*/  FADD R84, R75, R89 ;  /* 0x000000594b547221 */ /* 0x000fca0000000000 */
        /* <DEDUP_REMOVED lines=8> */
[----:B------:R-:W-:Y:S02]  /*2290*/  FADD R89, R88, R89 ;  /* 0x0000005958597221 */ /* 0x000fe40000000000 */
[----:B------:R-:W-:Y:S01]  /*22a0*/  FMNMX R73, R73, R84, PT ;  /* 0x0000005449497209 */ /* 0x000fe20003800000 */
[--C-:B------:R-:W-:Y:S02]  /*22b0*/  FADD R84, R78, R91.reuse ;  /* 0x0000005b4e547221 */ /* 0x100fe40000000000 */
[----:B------:R-:W-:Y:S01]  /*22c0*/  FMNMX R74, R74, R89, PT ;  /* 0x000000594a4a7209 */ /* 0x000fe20003800000 */
[----:B------:R-:W-:Y:S01]  /*22d0*/  FADD R92, R82, R91 ;  /* 0x0000005b525c7221 */ /* 0x000fe20000000000 */
[----:B------:R-:W-:Y:S01]  /*22e0*/  LDS R89, [R7+0x300] ;  /* 0x0003000007597984 */ /* 0x000fe20000000800 */
[----:B------:R-:W-:-:S03]  /*22f0*/  FMNMX R83, R83, R84, PT ;  /* 0x0000005453537209 */ /* 0x000fc60003800000 */
[----:B------:R-:W0:Y:S01]  /*2300*/  LDS R84, [R6+0x3a0] ;  /* 0x0003a00006547984 */ /* 0x000e220000000800 */
[----:B------:R-:W-:Y:S01]  /*2310*/  FMNMX R72, R72, R87, PT ;  /* 0x0000005748487209 */ /* 0x000fe20003800000 */
[--C-:B------:R-:W-:Y:S02]  /*2320*/  FADD R87, R75, R91.reuse ;  /* 0x0000005b4b577221 */ /* 0x100fe40000000000 */
[----:B------:R-:W1:Y:S01]  /*2330*/  LDS R75, [R6+0x300] ;  /* 0x00030000064b7984 */ /* 0x000e620000000800 */
[----:B------:R-:W-:-:S03]  /*2340*/  FADD R82, R76, R91 ;  /* 0x0000005b4c527221 */ /* 0x000fc60000000000 */
[----:B------:R-:W2:Y:S04]  /*2350*/  LDS R76, [R6+0x320] ;  /* 0x00032000064c7984 */ /* 0x000ea80000000800 */
[----:B------:R-:W3:Y:S01]  /*2360*/  LDS R78, [R6+0x340] ;  /* 0x00034000064e7984 */ /* 0x000ee20000000800 */
[----:B------:R-:W-:Y:S01]  /*2370*/  FMNMX R67, R67, R90, PT ;  /* 0x0000005a43437209 */ /* 0x000fe20003800000 */
[--C-:B------:R-:W-:Y:S02]  /*2380*/  FADD R90, R80, R91.reuse ;  /* 0x0000005b505a7221 */ /* 0x100fe40000000000 */
[----:B------:R-:W4:Y:S01]  /*2390*/  LDS R80, [R6+0x360] ;  /* 0x0003600006507984 */ /* 0x000f220000000800 */
[----:B------:R-:W-:Y:S01]  /*23a0*/  FMNMX R81, R81, R82, PT ;  /* 0x0000005251517209 */ /* 0x000fe20003800000 */
[----:B------:R-:W-:-:S02]  /*23b0*/  FADD R91, R88, R91 ;  /* 0x0000005b585b7221 */ /* 0x000fc40000000000 */
[----:B------:R-:W5:Y:S01]  /*23c0*/  LDS R82, [R6+0x380] ;  /* 0x0003800006527984 */ /* 0x000f620000000800 */
[----:B------:R-:W-:Y:S02]  /*23d0*/  FMNMX R77, R77, R87, PT ;  /* 0x000000574d4d7209 */ /* 0x000fe40003800000 */
[----:B------:R-:W-:Y:S01]  /*23e0*/  FMNMX R86, R86, R91, PT ;  /* 0x0000005b56567209 */ /* 0x000fe20003800000 */
[----:B------:R-:W5:Y:S04]  /*23f0*/  LDS R87, [R6+0x3c0] ;  /* 0x0003c00006577984 */ /* 0x000f680000000800 */
[----:B------:R-:W5:Y:S01]  /*2400*/  LDS R6, [R6+0x3e0] ;  /* 0x0003e00006067984 */ /* 0x000f620000000800 */
[----:B0-----:R-:W-:-:S05]  /*2410*/  FADD R91, R84, R89 ;  /* 0x00000059545b7221 */ /* 0x001fca0000000000 */
[----:B------:R-:W-:Y:S02]  /*2420*/  FMNMX R20, R20, R91, PT ;  /* 0x0000005b14147209 */ /* 0x000fe40003800000 */
[----:B------:R-:W0:Y:S01]  /*2430*/  LDS R91, [R7+0x320] ;  /* 0x00032000075b7984 */ /* 0x000e220000000800 */
        /* <DEDUP_REMOVED lines=9> */
[----:B------:R-:W-:Y:S01]  /*24d0*/  FMNMX R19, R19, R88, PT ;  /* 0x0000005813137209 */ /* 0x000fe20003800000 */
[--C-:B------:R-:W-:Y:S01]  /*24e0*/  FADD R88, R87, R89.reuse ;  /* 0x0000005957587221 */ /* 0x100fe20000000000 */
[----:B------:R-:W-:-:S05]  /*24f0*/  FADD R89, R6, R89 ;  /* 0x0000005906597221 */ /* 0x000fca0000000000 */
        /* <DEDUP_REMOVED lines=8> */
[----:B------:R-:W-:Y:S01]  /*2580*/  FMNMX R21, R21, R88, PT ;  /* 0x0000005815157209 */ /* 0x000fe20003800000 */
        /* <DEDUP_REMOVED lines=62> */
[----:B------:R-:W-:Y:S01]  /*2970*/  FADD R89, R80, R91 ;  /* 0x0000005b50597221 */ /* 0x000fe20000000000 */
[----:B------:R-:W-:-:S04]  /*2980*/  FMNMX R55, R55, R88, PT ;  /* 0x0000005837377209 */ /* 0x000fc80003800000 */
[----:B------:R-:W-:Y:S01]  /*2990*/  FMNMX R60, R60, R89, PT ;  /* 0x000000593c3c7209 */ /* 0x000fe20003800000 */
[--C-:B------:R-:W-:Y:S01]  /*29a0*/  FADD R89, R84, R91.reuse ;  /* 0x0000005b54597221 */ /* 0x100fe20000000000 */
[----:B------:R-:W-:-:S04]  /*29b0*/  FADD R88, R75, R91 ;  /* 0x0000005b4b587221 */ /* 0x000fc80000000000 */
[----:B------:R-:W-:Y:S02]  /*29c0*/  FMNMX R62, R62, R89, PT ;  /* 0x000000593e3e7209 */ /* 0x000fe40003800000 */
[----:B------:R-:W0:Y:S01]  /*29d0*/  LDS R89, [R7+0x3c0] ;  /* 0x0003c00007597984 */ /* 0x000e220000000800 */
[----:B------:R-:W-:Y:S01]  /*29e0*/  FMNMX R57, R57, R88, PT ;  /* 0x0000005839397209 */ /* 0x000fe20003800000 */
[----:B------:R-:W-:-:S05]  /*29f0*/  FADD R88, R78, R91 ;  /* 0x0000005b4e587221 */ /* 0x000fca0000000000 */
[----:B------:R-:W-:Y:S01]  /*2a00*/  FMNMX R59, R59, R88, PT ;  /* 0x000000583b3b7209 */ /* 0x000fe20003800000 */
[----:B------:R-:W-:-:S05]  /*2a10*/  FADD R88, R82, R91 ;  /* 0x0000005b52587221 */ /* 0x000fca0000000000 */
[----:B------:R-:W-:Y:S01]  /*2a20*/  FMNMX R61, R61, R88, PT ;  /* 0x000000583d3d7209 */ /* 0x000fe20003800000 */
[--C-:B------:R-:W-:Y:S01]  /*2a30*/  FADD R88, R87, R91.reuse ;  /* 0x0000005b57587221 */ /* 0x100fe20000000000 */
[----:B------:R-:W-:-:S05]  /*2a40*/  FADD R91, R6, R91 ;  /* 0x0000005b065b7221 */ /* 0x000fca0000000000 */
[----:B------:R-:W-:Y:S02]  /*2a50*/  FMNMX R64, R64, R91, PT ;  /* 0x0000005b40407209 */ /* 0x000fe40003800000 */
[----:B------:R-:W1:Y:S01]  /*2a60*/  LDS R91, [R7+0x3e0] ;  /* 0x0003e000075b7984 */ /* 0x000e620000000800 */
[----:B------:R-:W-:Y:S01]  /*2a70*/  FMNMX R63, R63, R88, PT ;  /* 0x000000583f3f7209 */ /* 0x000fe20003800000 */
[----:B------:R-:W-:Y:S01]  /*2a80*/  UIADD3 UR4, UPT, UPT, UR4, 0x4, URZ ;  /* 0x0000000404047890 */ /* 0x000fe2000fffe0ff */
[----:B0-----:R-:W-:-:S05]  /*2a90*/  FADD R88, R75, R89 ;  /* 0x000000594b587221 */ /* 0x001fca0000000000 */
[----:B------:R-:W-:Y:S01]  /*2aa0*/  FMNMX R65, R65, R88, PT ;  /* 0x0000005841417209 */ /* 0x000fe20003800000 */
[--C-:B------:R-:W-:Y:S01]  /*2ab0*/  FADD R88, R78, R89.reuse ;  /* 0x000000594e587221 */ /* 0x100fe20000000000 */
[----:B------:R-:W-:-:S04]  /*2ac0*/  FADD R93, R76, R89 ;  /* 0x000000594c5d7221 */ /* 0x000fc80000000000 */
[----:B------:R-:W-:Y:S01]  /*2ad0*/  FMNMX R69, R69, R88, PT ;  /* 0x0000005845457209 */ /* 0x000fe20003800000 */
[--C-:B------:R-:W-:Y:S01]  /*2ae0*/  FADD R88, R82, R89.reuse ;  /* 0x0000005952587221 */ /* 0x100fe20000000000 */
[----:B------:R-:W-:Y:S02]  /*2af0*/  ISETP.LE.AND P1, PT, R2, UR4, PT ;  /* 0x0000000402007c0c */ /* 0x000fe4000bf23270 */
[----:B------:R-:W-:Y:S01]  /*2b00*/  FMNMX R66, R66, R93, PT ;  /* 0x0000005d42427209 */ /* 0x000fe20003800000 */
[--C-:B------:R-:W-:Y:S01]  /*2b10*/  FADD R93, R80, R89.reuse ;  /* 0x00000059505d7221 */ /* 0x100fe20000000000 */
[----:B------:R-:W-:Y:S01]  /*2b20*/  FMNMX R71, R71, R88, PT ;  /* 0x0000005847477209 */ /* 0x000fe20003800000 */
[----:B------:R-:W-:-:S03]  /*2b30*/  FADD R88, R87, R89 ;  /* 0x0000005957587221 */ /* 0x000fc60000000000 */
[----:B------:R-:W-:Y:S01]  /*2b40*/  FMNMX R70, R70, R93, PT ;  /* 0x0000005d46467209 */ /* 0x000fe20003800000 */
[----:B------:R-:W-:Y:S01]  /*2b50*/  FADD R93, R84, R89 ;  /* 0x00000059545d7221 */ /* 0x000fe20000000000 */
[----:B------:R-:W-:Y:S01]  /*2b60*/  FMNMX R73, R73, R88, PT ;  /* 0x0000005849497209 */ /* 0x000fe20003800000 */
[--C-:B-1----:R-:W-:Y:S01]  /*2b70*/  FADD R7, R76, R91.reuse ;  /* 0x0000005b4c077221 */ /* 0x102fe20000000000 */
[--C-:B------:R-:W-:Y:S01]  /*2b80*/  FADD R88, R75, R91.reuse ;  /* 0x0000005b4b587221 */ /* 0x100fe20000000000 */
[--C-:B------:R-:W-:Y:S01]  /*2b90*/  FADD R78, R78, R91.reuse ;  /* 0x0000005b4e4e7221 */ /* 0x100fe20000000000 */
[--C-:B------:R-:W-:Y:S01]  /*2ba0*/  FADD R80, R80, R91.reuse ;  /* 0x0000005b50507221 */ /* 0x100fe20000000000 */
[--C-:B------:R-:W-:Y:S01]  /*2bb0*/  FADD R82, R82, R91.reuse ;  /* 0x0000005b52527221 */ /* 0x100fe20000000000 */
[--C-:B------:R-:W-:Y:S01]  /*2bc0*/  FADD R84, R84, R91.reuse ;  /* 0x0000005b54547221 */ /* 0x100fe20000000000 */
[----:B------:R-:W-:Y:S01]  /*2bd0*/  FADD R76, R87, R91 ;  /* 0x0000005b574c7221 */ /* 0x000fe20000000000 */
[C---:B------:R-:W-:Y:S01]  /*2be0*/  FADD R89, R6.reuse, R89 ;  /* 0x0000005906597221 */ /* 0x040fe20000000000 */
[----:B------:R-:W-:Y:S01]  /*2bf0*/  FADD R91, R6, R91 ;  /* 0x0000005b065b7221 */ /* 0x000fe20000000000 */
[----:B------:R-:W-:-:S02]  /*2c00*/  FMNMX R79, R79, R92, PT ;  /* 0x0000005c4f4f7209 */ /* 0x000fc40003800000 */
[----:B------:R-:W-:Y:S01]  /*2c10*/  FMNMX R85, R85, R90, PT ;  /* 0x0000005a55557209 */ /* 0x000fe20003800000 */
[C---:B------:R-:W-:Y:S01]  /*2c20*/  IMAD R8, R9.reuse, 0x4, R8 ;  /* 0x0000000409087824 */ /* 0x040fe200078e0208 */
[----:B------:R-:W-:Y:S01]  /*2c30*/  FMNMX R72, R72, R93, PT ;  /* 0x0000005d48487209 */ /* 0x000fe20003800000 */
[C---:B------:R-:W-:Y:S01]  /*2c40*/  IMAD R14, R9.reuse, 0x4, R14 ;  /* 0x00000004090e7824 */ /* 0x040fe200078e020e */
[----:B------:R-:W-:Y:S01]  /*2c50*/  FMNMX R74, R74, R89, PT ;  /* 0x000000594a4a7209 */ /* 0x000fe20003800000 */
[----:B------:R-:W-:Y:S01]  /*2c60*/  IMAD R16, R9, 0x4, R16 ;  /* 0x0000000409107824 */ /* 0x000fe200078e0210 */
[----:B------:R-:W-:Y:S01]  /*2c70*/  FMNMX R67, R67, R88, PT ;  /* 0x0000005843437209 */ /* 0x000fe20003800000 */
[C---:B------:R-:W-:Y:S01]  /*2c80*/  IMAD R18, R9.reuse, 0x4, R18 ;  /* 0x0000000409127824 */ /* 0x040fe200078e0212 */
[----:B------:R-:W-:Y:S01]  /*2c90*/  FMNMX R68, R68, R7, PT ;  /* 0x0000000744447209 */ /* 0x000fe20003800000 */
[----:B------:R-:W-:Y:S01]  /*2ca0*/  IMAD R12, R9, 0x4, R12 ;  /* 0x00000004090c7824 */ /* 0x000fe200078e020c */
[----:B------:R-:W-:-:S02]  /*2cb0*/  FMNMX R77, R77, R78, PT ;  /* 0x0000004e4d4d7209 */ /* 0x000fc40003800000 */
[----:B------:R-:W-:Y:S02]  /*2cc0*/  FMNMX R79, R79, R80, PT ;  /* 0x000000504f4f7209 */ /* 0x000fe40003800000 */
[----:B------:R-:W-:Y:S02]  /*2cd0*/  FMNMX R81, R81, R82, PT ;  /* 0x0000005251517209 */ /* 0x000fe40003800000 */
[----:B------:R-:W-:Y:S02]  /*2ce0*/  FMNMX R83, R83, R84, PT ;  /* 0x0000005453537209 */ /* 0x000fe40003800000 */
[----:B------:R-:W-:Y:S02]  /*2cf0*/  FMNMX R85, R85, R76, PT ;  /* 0x0000004c55557209 */ /* 0x000fe40003800000 */
[----:B------:R-:W-:Y:S01]  /*2d00*/  FMNMX R86, R86, R91, PT ;  /* 0x0000005b56567209 */ /* 0x000fe20003800000 */
[----:B------:R-:W-:Y:S06]  /*2d10*/  BAR.SYNC.DEFER_BLOCKING 0x0 ;  /* 0x0000000000007b1d */ /* 0x000fec0000010000 */
[----:B------:R-:W-:Y:S05]  /*2d20*/  @!P1 BRA `(.L_x_8) ;  /* 0xffffffd8001c9947 */ /* 0x000fea000383ffff */
.L_x_7:
[----:B------:R-:W0:Y:S01]  /*2d30*/  LDCU.64 UR4, c[0x0][0x380] ;  /* 0x00007000ff0477ac */ /* 0x000e220008000a00 */
[C---:B------:R-:W-:Y:S02]  /*2d40*/  VIADD R16, R4.reuse, 0x8 ;  /* 0x0000000804107836 */ /* 0x040fe40000000000 */
[C---:B------:R-:W-:Y:S02]  /*2d50*/  VIADD R14, R4.reuse, 0x10 ;  /* 0x00000010040e7836 */ /* 0x040fe40000000000 */
[C---:B------:R-:W-:Y:S01]  /*2d60*/  VIADD R75, R5.reuse, 0x8 ;  /* 0x00000008054b7836 */ /* 0x040fe20000000000 */
[C---:B------:R-:W-:Y:S01]  /*2d70*/  VIMNMX R7, PT, PT, R5.reuse, R16, !PT ;  /* 0x0000001005077248 */ /* 0x040fe20007fe0100 */
[C---:B------:R-:W-:Y:S01]  /*2d80*/  IMAD R3, R5.reuse, R2, RZ ;  /* 0x0000000205037224 */ /* 0x040fe200078e02ff */
[----:B------:R-:W-:Y:S01]  /*2d90*/  VIMNMX R9, PT, PT, R5, R14, !PT ;  /* 0x0000000e05097248 */ /* 0x000fe20007fe0100 */
[C---:B------:R-:W-:Y:S01]  /*2da0*/  VIADD R0, R4.reuse, 0x20 ;  /* 0x0000002004007836 */ /* 0x040fe20000000000 */
[-C--:B------:R-:W-:Y:S01]  /*2db0*/  ISETP.GE.AND P5, PT, R7, R2.reuse, PT ;  /* 0x000000020700720c */ /* 0x080fe20003fa6270 */
[C---:B------:R-:W-:Y:S01]  /*2dc0*/  @!P0 IMAD.IADD R7, R4.reuse, 0x1, R3 ;  /* 0x0000000104078824 */ /* 0x040fe200078e0203 */
[----:B------:R-:W-:Y:S01]  /*2dd0*/  ISETP.GE.AND P6, PT, R9, R2, PT ;  /* 0x000000020900720c */ /* 0x000fe20003fc6270 */
[C---:B------:R-:W-:Y:S01]  /*2de0*/  VIADD R76, R4.reuse, 0x28 ;  /* 0x00000028044c7836 */ /* 0x040fe20000000000 */
[C---:B------:R-:W-:Y:S01]  /*2df0*/  VIMNMX R9, PT, PT, R4.reuse, R75, !PT ;  /* 0x0000004b04097248 */ /* 0x040fe20007fe0100 */
[----:B------:R-:W-:Y:S01]  /*2e00*/  @!P0 IMAD.WIDE R46, R7, 0x4, R46 ;  /* 0x00000004072e8825 */ /* 0x000fe200078e022e */
[----:B------:R-:W-:-:S02]  /*2e10*/  IADD3 R8, P2, PT, R4, R3, RZ ;  /* 0x0000000304087210 */ /* 0x000fc40007f5e0ff */
[----:B------:R-:W-:Y:S01]  /*2e20*/  ISETP.GE.AND P1, PT, R9, R2, PT ;  /* 0x000000020900720c */ /* 0x000fe20003f26270 */
[C---:B------:R-:W-:Y:S01]  /*2e30*/  VIADD R12, R4.reuse, 0x18 ;  /* 0x00000018040c7836 */ /* 0x040fe20000000000 */
[----:B------:R-:W-:Y:S01]  /*2e40*/  VIMNMX R7, PT, PT, R5, R0, !PT ;  /* 0x0000000005077248 */ /* 0x000fe20007fe0100 */
[----:B------:R-:W-:Y:S01]  /*2e50*/  VIADD R18, R4, 0x30 ;  /* 0x0000003004127836 */ /* 0x000fe20000000000 */
[----:B------:R-:W-:Y:S01]  /*2e60*/  LEA.HI.X.SX32 R9, R3, RZ, 0x1, P2 ;  /* 0x000000ff03097211 */ /* 0x000fe200010f0eff */
[----:B------:R1:W-:Y:S01]  /*2e70*/  @!P0 STG.E desc[UR8][R46.64], R11 ;  /* 0x0000000b2e008986 */ /* 0x0003e2000c101908 */
[----:B0-----:R-:W-:Y:S01]  /*2e80*/  LEA R6, P2, R8, UR4, 0x2 ;  /* 0x0000000408067c11 */ /* 0x001fe2000f8410ff */
[----:B------:R-:W-:Y:S01]  /*2e90*/  VIADD R78, R4, 0x38 ;  /* 0x00000038044e7836 */ /* 0x000fe20000000000 */
[----:B------:R-:W-:Y:S02]  /*2ea0*/  ISETP.GE.AND P4, PT, R7, R2, PT ;  /* 0x000000020700720c */ /* 0x000fe40003f86270 */
[----:B------:R-:W-:-:S02]  /*2eb0*/  LEA.HI.X R7, R8, UR5, R9, 0x2, P2 ;  /* 0x0000000508077c11 */ /* 0x000fc400090f1409 */
[C---:B------:R-:W-:Y:S02]  /*2ec0*/  VIMNMX R9, PT, PT, R5.reuse, R76, !PT ;  /* 0x0000004c05097248 */ /* 0x040fe40007fe0100 */
[----:B------:R-:W-:Y:S01]  /*2ed0*/  VIMNMX R87, PT, PT, R5, R12, !PT ;  /* 0x0000000c05577248 */ /* 0x000fe20007fe0100 */
[----:B------:R0:W-:Y:S01]  /*2ee0*/  @!P5 STG.E desc[UR8][R6.64+0x20], R13 ;  /* 0x0000200d0600d986 */ /* 0x0001e2000c101908 */
[-C--:B------:R-:W-:Y:S01]  /*2ef0*/  ISETP.GE.AND P0, PT, R9, R2.reuse, PT ;  /* 0x000000020900720c */ /* 0x080fe20003f06270 */
[----:B-1----:R-:W-:Y:S01]  /*2f00*/  VIADD R47, R5, 0x10 ;  /* 0x00000010052f7836 */ /* 0x002fe20000000000 */
[----:B------:R-:W-:Y:S01]  /*2f10*/  ISETP.GE.AND P3, PT, R87, R2, PT ;  /* 0x000000025700720c */ /* 0x000fe20003f66270 */
[----:B------:R-:W1:Y:S01]  /*2f20*/  @!P1 LDC.64 R8, c[0x0][0x380] ;  /* 0x0000e000ff089b82 */ /* 0x000e620000000a00 */
[----:B------:R-:W-:Y:S01]  /*2f30*/  VIMNMX R87, PT, PT, R5, R18, !PT ;  /* 0x0000001205577248 */ /* 0x000fe20007fe0100 */
[----:B------:R-:W-:Y:S01]  /*2f40*/  @!P4 STG.E desc[UR8][R6.64+0x80], R19 ;  /* 0x000080130600c986 */ /* 0x000fe2000c101908 */
[----:B------:R-:W-:-:S02]  /*2f50*/  VIMNMX R11, PT, PT, R12, R75, !PT ;  /* 0x0000004b0c0b7248 */ /* 0x000fc40007fe0100 */
[----:B------:R-:W-:Y:S01]  /*2f60*/  ISETP.GE.AND P2, PT, R87, R2, PT ;  /* 0x000000025700720c */ /* 0x000fe20003f46270 */
[----:B------:R2:W-:Y:S01]  /*2f70*/  @!P6 STG.E desc[UR8][R6.64+0x40], R15 ;  /* 0x0000400f0600e986 */ /* 0x0005e2000c101908 */
[----:B------:R-:W-:Y:S01]  /*2f80*/  VIMNMX R87, PT, PT, R5, R78, !PT ;  /* 0x0000004e05577248 */ /* 0x000fe20007fe0100 */
[----:B0-----:R-:W-:Y:S01]  /*2f90*/  IMAD R13, R2, 0x8, R3 ;  /* 0x00000008020d7824 */ /* 0x001fe200078e0203 */
[-C--:B------:R-:W-:Y:S01]  /*2fa0*/  ISETP.GE.AND P4, PT, R11, R2.reuse, PT ;  /* 0x000000020b00720c */ /* 0x080fe20003f86270 */
[----:B------:R-:W-:Y:S01]  /*2fb0*/  @!P0 STG.E desc[UR8][R6.64+0xa0], R20 ;  /* 0x0000a01406008986 */ /* 0x000fe2000c101908 */
[----:B------:R-:W-:Y:S01]  /*2fc0*/  ISETP.GE.AND P5, PT, R87, R2, PT ;  /* 0x000000025700720c */ /* 0x000fe20003fa6270 */
[----:B------:R-:W-:Y:S01]  /*2fd0*/  @!P1 IMAD.IADD R11, R4, 0x1, R13 ;  /* 0x00000001040b9824 */ /* 0x000fe200078e020d */
[-C--:B------:R-:W-:Y:S01]  /*2fe0*/  VIMNMX R87, PT, PT, R14, R75.reuse, !PT ;  /* 0x0000004b0e577248 */ /* 0x080fe20007fe0100 */
[----:B------:R0:W-:Y:S01]  /*2ff0*/  @!P3 STG.E desc[UR8][R6.64+0x60], R17 ;  /* 0x000060110600b986 */ /* 0x0001e2000c101908 */
[----:B------:R-:W-:-:S02]  /*3000*/  VIMNMX R89, PT, PT, R16, R75, !PT ;  /* 0x0000004b10597248 */ /* 0x000fc40007fe0100 */
[-C--:B------:R-:W-:Y:S01]  /*3010*/  ISETP.GE.AND P3, PT, R87, R2.reuse, PT ;  /* 0x000000025700720c */ /* 0x080fe20003f66270 */
[----:B------:R-:W-:Y:S01]  /*3020*/  @!P2 STG.E desc[UR8][R6.64+0xc0], R21 ;  /* 0x0000c0150600a986 */ /* 0x000fe2000c101908 */
[----:B------:R-:W-:Y:S02]  /*3030*/  VIMNMX R87, PT, PT, R4, R47, !PT ;  /* 0x0000002f04577248 */ /* 0x000fe40007fe0100 */
[----:B--2---:R-:W-:Y:S02]  /*3040*/  VIMNMX R15, PT, PT, R0, R75, !PT ;  /* 0x0000004b000f7248 */ /* 0x004fe40007fe0100 */
[-C--:B------:R-:W-:Y:S01]  /*3050*/  ISETP.GE.AND P0, PT, R87, R2.reuse, PT ;  /* 0x000000025700720c */ /* 0x080fe20003f06270 */
[----:B-1----:R-:W-:Y:S01]  /*3060*/  @!P1 IMAD.WIDE R10, R11, 0x4, R8 ;  /* 0x000000040b0a9825 */ /* 0x002fe200078e0208 */
[----:B------:R1:W-:Y:S01]  /*3070*/  @!P5 STG.E desc[UR8][R6.64+0xe0], R22 ;  /* 0x0000e0160600d986 */ /* 0x0003e2000c101908 */
[----:B0-----:R-:W-:Y:S02]  /*3080*/  IADD3 R17, P2, PT, R4, R13, RZ ;  /* 0x0000000d04117210 */ /* 0x001fe40007f5e0ff */
[----:B------:R-:W-:Y:S01]  /*3090*/  ISETP.GE.AND P6, PT, R89, R2, PT ;  /* 0x000000025900720c */ /* 0x000fe20003fc6270 */
[----:B------:R0:W-:Y:S01]  /*30a0*/  @!P1 STG.E desc[UR8][R10.64], R23 ;  /* 0x000000170a009986 */ /* 0x0001e2000c101908 */
[----:B------:R-:W-:-:S02]  /*30b0*/  LEA.HI.X.SX32 R46, R13, RZ, 0x1, P2 ;  /* 0x000000ff0d2e7211 */ /* 0x000fc400010f0eff */
[C---:B------:R-:W-:Y:S02]  /*30c0*/  LEA R8, P2, R17.reuse, UR4, 0x2 ;  /* 0x0000000411087c11 */ /* 0x040fe4000f8410ff */
[-C--:B------:R-:W-:Y:S02]  /*30d0*/  VIMNMX R13, PT, PT, R76, R75.reuse, !PT ;  /* 0x0000004b4c0d7248 */ /* 0x080fe40007fe0100 */
[----:B------:R-:W-:Y:S01]  /*30e0*/  LEA.HI.X R9, R17, UR5, R46, 0x2, P2 ;  /* 0x0000000511097c11 */ /* 0x000fe200090f142e */
[----:B-1----:R-:W1:Y:S01]  /*30f0*/  @!P0 LDC.64 R6, c[0x0][0x380] ;  /* 0x0000e000ff068b82 */ /* 0x002e620000000a00 */
[-C--:B------:R-:W-:Y:S01]  /*3100*/  ISETP.GE.AND P5, PT, R15, R2.reuse, PT ;  /* 0x000000020f00720c */ /* 0x080fe20003fa6270 */
[--C-:B------:R-:W-:Y:S01]  /*3110*/  IMAD R17, R2, 0x10, R3.reuse ;  /* 0x0000001002117824 */ /* 0x100fe200078e0203 */
[-C--:B------:R-:W-:Y:S01]  /*3120*/  ISETP.GE.AND P2, PT, R13, R2.reuse, PT ;  /* 0x000000020d00720c */ /* 0x080fe20003f46270 */
[----:B------:R-:W-:Y:S01]  /*3130*/  @!P3 STG.E desc[UR8][R8.64+0x40], R25 ;  /* 0x000040190800b986 */ /* 0x000fe2000c101908 */
[----:B------:R-:W-:Y:S01]  /*3140*/  VIMNMX R15, PT, PT, R18, R75, !PT ;  /* 0x0000004b120f7248 */ /* 0x000fe20007fe0100 */
[----:B------:R-:W-:Y:S01]  /*3150*/  IMAD R3, R2, 0x20, R3 ;  /* 0x0000002002037824 */ /* 0x000fe200078e0203 */
[----:B------:R-:W-:Y:S01]  /*3160*/  VIMNMX R13, PT, PT, R16, R47, !PT ;  /* 0x0000002f100d7248 */ /* 0x000fe20007fe0100 */
[----:B------:R-:W-:Y:S01]  /*3170*/  @!P4 STG.E desc[UR8][R8.64+0x60], R26 ;  /* 0x0000601a0800c986 */ /* 0x000fe2000c101908 */
[----:B------:R-:W-:-:S02]  /*3180*/  ISETP.GE.AND P1, PT, R15, R2, PT ;  /* 0x000000020f00720c */ /* 0x000fc40003f26270 */
[-C--:B------:R-:W-:Y:S01]  /*3190*/  ISETP.GE.AND P3, PT, R13, R2.reuse, PT ;  /* 0x000000020d00720c */ /* 0x080fe20003f66270 */
[----:B------:R-:W-:Y:S01]  /*31a0*/  VIADD R13, R5, 0x18 ;  /* 0x00000018050d7836 */ /* 0x000fe20000000000 */
[----:B------:R-:W-:Y:S01]  /*31b0*/  VIMNMX R15, PT, PT, R14, R47, !PT ;  /* 0x0000002f0e0f7248 */ /* 0x000fe20007fe0100 */
[----:B------:R-:W-:Y:S01]  /*31c0*/  @!P6 STG.E desc[UR8][R8.64+0x20], R24 ;  /* 0x000020180800e986 */ /* 0x000fe2000c101908 */
[----:B------:R-:W-:Y:S02]  /*31d0*/  VIMNMX R75, PT, PT, R78, R75, !PT ;  /* 0x0000004b4e4b7248 */ /* 0x000fe40007fe0100 */
[-C--:B------:R-:W-:Y:S01]  /*31e0*/  ISETP.GE.AND P4, PT, R15, R2.reuse, PT ;  /* 0x000000020f00720c */ /* 0x080fe20003f86270 */
[----:B------:R-:W-:Y:S01]  /*31f0*/  @!P2 STG.E desc[UR8][R8.64+0xa0], R28 ;  /* 0x0000a01c0800a986 */ /* 0x000fe2000c101908 */
[----:B------:R-:W-:Y:S02]  /*3200*/  VIMNMX R15, PT, PT, R4, R13, !PT ;  /* 0x0000000d040f7248 */ /* 0x000fe40007fe0100 */
[-C--:B------:R-:W-:Y:S01]  /*3210*/  ISETP.GE.AND P6, PT, R75, R2.reuse, PT ;  /* 0x000000024b00720c */ /* 0x080fe20003fc6270 */
[----:B------:R-:W-:Y:S01]  /*3220*/  @!P5 STG.E desc[UR8][R8.64+0x80], R27 ;  /* 0x0000801b0800d986 */ /* 0x000fe2000c101908 */
[----:B------:R-:W-:-:S02]  /*3230*/  ISETP.GE.AND P2, PT, R15, R2, PT ;  /* 0x000000020f00720c */ /* 0x000fc40003f46270 */
[----:B0-----:R-:W-:Y:S01]  /*3240*/  VIMNMX R11, PT, PT, R12, R47, !PT ;  /* 0x0000002f0c0b7248 */ /* 0x001fe20007fe0100 */
[----:B------:R-:W-:Y:S01]  /*3250*/  @!P1 STG.E desc[UR8][R8.64+0xc0], R29 ;  /* 0x0000c01d08009986 */ /* 0x000fe2000c101908 */
[C---:B------:R-:W-:Y:S02]  /*3260*/  IADD3 R20, P1, PT, R4.reuse, R17, RZ ;  /* 0x0000001104147210 */ /* 0x040fe40007f3e0ff */
[----:B------:R-:W-:Y:S01]  /*3270*/  ISETP.GE.AND P5, PT, R11, R2, PT ;  /* 0x000000020b00720c */ /* 0x000fe20003fa6270 */
[----:B------:R-:W-:Y:S01]  /*3280*/  @!P0 IMAD.IADD R11, R4, 0x1, R17 ;  /* 0x00000001040b8824 */ /* 0x000fe200078e0211 */
[-C--:B------:R-:W-:Y:S02]  /*3290*/  VIMNMX R15, PT, PT, R0, R47.reuse, !PT ;  /* 0x0000002f000f7248 */ /* 0x080fe40007fe0100 */
[----:B------:R-:W-:Y:S01]  /*32a0*/  VIMNMX R19, PT, PT, R18, R47, !PT ;  /* 0x0000002f12137248 */ /* 0x000fe20007fe0100 */
[----:B------:R0:W-:Y:S01]  /*32b0*/  @!P6 STG.E desc[UR8][R8.64+0xe0], R30 ;  /* 0x0000e01e0800e986 */ /* 0x0001e2000c101908 */
[----:B-1----:R-:W-:Y:S01]  /*32c0*/  @!P0 IMAD.WIDE R10, R11, 0x4, R6 ;  /* 0x000000040b0a8825 */ /* 0x002fe200078e0206 */
[----:B------:R-:W-:-:S02]  /*32d0*/  LEA.HI.X.SX32 R7, R17, RZ, 0x1, P1 ;  /* 0x000000ff11077211 */ /* 0x000fc400008f0eff */
[----:B------:R-:W-:Y:S01]  /*32e0*/  LEA R6, P1, R20, UR4, 0x2 ;  /* 0x0000000414067c11 */ /* 0x000fe2000f8210ff */
[----:B------:R-:W-:Y:S01]  /*32f0*/  IMAD R17, R2, 0x8, R17 ;  /* 0x0000000802117824 */ /* 0x000fe200078e0211 */
[-C--:B------:R-:W-:Y:S01]  /*3300*/  ISETP.GE.AND P6, PT, R15, R2.reuse, PT ;  /* 0x000000020f00720c */ /* 0x080fe20003fc6270 */
[----:B------:R1:W-:Y:S01]  /*3310*/  @!P0 STG.E desc[UR8][R10.64], R31 ;  /* 0x0000001f0a008986 */ /* 0x0003e2000c101908 */
[-C--:B------:R-:W-:Y:S02]  /*3320*/  VIMNMX R15, PT, PT, R76, R47.reuse, !PT ;  /* 0x0000002f4c0f7248 */ /* 0x080fe40007fe0100 */
[----:B------:R-:W-:Y:S01]  /*3330*/  LEA.HI.X R7, R20, UR5, R7, 0x2, P1 ;  /* 0x0000000514077c11 */ /* 0x000fe200088f1407 */
[----:B0-----:R-:W0:Y:S01]  /*3340*/  @!P2 LDC.64 R8, c[0x0][0x380] ;  /* 0x0000e000ff08ab82 */ /* 0x001e220000000a00 */
[-C--:B------:R-:W-:Y:S02]  /*3350*/  ISETP.GE.AND P0, PT, R15, R2.reuse, PT ;  /* 0x000000020f00720c */ /* 0x080fe40003f06270 */
[----:B------:R-:W-:Y:S01]  /*3360*/  ISETP.GE.AND P1, PT, R19, R2, PT ;  /* 0x000000021300720c */ /* 0x000fe20003f26270 */
[----:B------:R-:W-:Y:S01]  /*3370*/  @!P3 STG.E desc[UR8][R6.64+0x20], R32 ;  /* 0x000020200600b986 */ /* 0x000fe2000c101908 */
[----:B------:R-:W-:-:S02]  /*3380*/  VIMNMX R47, PT, PT, R78, R47, !PT ;  /* 0x0000002f4e2f7248 */ /* 0x000fc40007fe0100 */
[-C--:B------:R-:W-:Y:S01]  /*3390*/  VIMNMX R15, PT, PT, R16, R13.reuse, !PT ;  /* 0x0000000d100f7248 */ /* 0x080fe20007fe0100 */
[----:B------:R-:W-:Y:S01]  /*33a0*/  @!P4 STG.E desc[UR8][R6.64+0x40], R33 ;  /* 0x000040210600c986 */ /* 0x000fe2000c101908 */
[-C--:B------:R-:W-:Y:S02]  /*33b0*/  ISETP.GE.AND P3, PT, R47, R2.reuse, PT ;  /* 0x000000022f00720c */ /* 0x080fe40003f66270 */
[-C--:B------:R-:W-:Y:S01]  /*33c0*/  ISETP.GE.AND P4, PT, R15, R2.reuse, PT ;  /* 0x000000020f00720c */ /* 0x080fe20003f86270 */
[----:B------:R-:W-:Y:S01]  /*33d0*/  VIADD R15, R5, 0x20 ;  /* 0x00000020050f7836 */ /* 0x000fe20000000000 */
[-C--:B------:R-:W-:Y:S01]  /*33e0*/  VIMNMX R19, PT, PT, R14, R13.reuse, !PT ;  /* 0x0000000d0e137248 */ /* 0x080fe20007fe0100 */
[----:B------:R-:W-:Y:S01]  /*33f0*/  @!P5 STG.E desc[UR8][R6.64+0x60], R34 ;  /* 0x000060220600d986 */ /* 0x000fe2000c101908 */
[----:B-1----:R-:W-:Y:S02]  /*3400*/  VIMNMX R11, PT, PT, R12, R13, !PT ;  /* 0x0000000d0c0b7248 */ /* 0x002fe40007fe0100 */
[----:B------:R-:W-:Y:S01]  /*3410*/  ISETP.GE.AND P5, PT, R19, R2, PT ;  /* 0x000000021300720c */ /* 0x000fe20003fa6270 */
[----:B------:R-:W-:Y:S01]  /*3420*/  @!P6 STG.E desc[UR8][R6.64+0x80], R35 ;  /* 0x000080230600e986 */ /* 0x000fe2000c101908 */
[----:B------:R-:W-:-:S02]  /*3430*/  VIMNMX R19, PT, PT, R4, R15, !PT ;  /* 0x0000000f04137248 */ /* 0x000fc40007fe0100 */
[-C--:B------:R-:W-:Y:S01]  /*3440*/  ISETP.GE.AND P6, PT, R11, R2.reuse, PT ;  /* 0x000000020b00720c */ /* 0x080fe20003fc6270 */
[----:B------:R-:W-:Y:S01]  /*3450*/  @!P0 STG.E desc[UR8][R6.64+0xa0], R36 ;  /* 0x0000a02406008986 */ /* 0x000fe2000c101908 */
[C---:B------:R-:W-:Y:S01]  /*3460*/  @!P2 IMAD.IADD R11, R4.reuse, 0x1, R17 ;  /* 0x00000001040ba824 */ /* 0x040fe200078e0211 */
[----:B------:R-:W-:Y:S02]  /*3470*/  ISETP.GE.AND P0, PT, R19, R2, PT ;  /* 0x000000021300720c */ /* 0x000fe40003f06270 */
[----:B------:R-:W-:Y:S01]  /*3480*/  @!P1 STG.E desc[UR8][R6.64+0xc0], R37 ;  /* 0x0000c02506009986 */ /* 0x000fe2000c101908 */
[----:B------:R-:W-:Y:S01]  /*3490*/  IADD3 R20, P1, PT, R4, R17, RZ ;  /* 0x0000001104147210 */ /* 0x000fe20007f3e0ff */
[----:B0-----:R-:W-:Y:S01]  /*34a0*/  @!P2 IMAD.WIDE R10, R11, 0x4, R8 ;  /* 0x000000040b0aa825 */ /* 0x001fe200078e0208 */
[----:B------:R-:W-:Y:S01]  /*34b0*/  VIMNMX R19, PT, PT, R0, R13, !PT ;  /* 0x0000000d00137248 */ /* 0x000fe20007fe0100 */
[----:B------:R0:W-:Y:S01]  /*34c0*/  @!P3 STG.E desc[UR8][R6.64+0xe0], R38 ;  /* 0x0000e0260600b986 */ /* 0x0001e2000c101908 */
[----:B------:R-:W-:-:S02]  /*34d0*/  LEA.HI.X.SX32 R9, R17, RZ, 0x1, P1 ;  /* 0x000000ff11097211 */ /* 0x000fc400008f0eff */
[----:B------:R-:W-:Y:S01]  /*34e0*/  LEA R8, P3, R20, UR4, 0x2 ;  /* 0x0000000414087c11 */ /* 0x000fe2000f8610ff */
[----:B------:R1:W-:Y:S01]  /*34f0*/  @!P2 STG.E desc[UR8][R10.64], R39 ;  /* 0x000000270a00a986 */ /* 0x0003e2000c101908 */
[-C--:B------:R-:W-:Y:S02]  /*3500*/  VIMNMX R17, PT, PT, R76, R13.reuse, !PT ;  /* 0x0000000d4c117248 */ /* 0x080fe40007fe0100 */
[-C--:B------:R-:W-:Y:S02]  /*3510*/  ISETP.GE.AND P1, PT, R19, R2.reuse, PT ;  /* 0x000000021300720c */ /* 0x080fe40003f26270 */
[----:B------:R-:W-:Y:S02]  /*3520*/  LEA.HI.X R9, R20, UR5, R9, 0x2, P3 ;  /* 0x0000000514097c11 */ /* 0x000fe400098f1409 */
[-C--:B------:R-:W-:Y:S01]  /*3530*/  VIMNMX R19, PT, PT, R18, R13.reuse, !PT ;  /* 0x0000000d12137248 */ /* 0x080fe20007fe0100 */
[----:B0-----:R-:W0:Y:S01]  /*3540*/  @!P0 LDC.64 R6, c[0x0][0x380] ;  /* 0x0000e000ff068b82 */ /* 0x001e220000000a00 */
[----:B------:R-:W-:Y:S01]  /*3550*/  ISETP.GE.AND P2, PT, R17, R2, PT ;  /* 0x000000021100720c */ /* 0x000fe20003f46270 */
[----:B------:R-:W-:Y:S01]  /*3560*/  @!P4 STG.E desc[UR8][R8.64+0x20], R40 ;  /* 0x000020280800c986 */ /* 0x000fe2000c101908 */
[----:B------:R-:W-:-:S02]  /*3570*/  VIMNMX R13, PT, PT, R78, R13, !PT ;  /* 0x0000000d4e0d7248 */ /* 0x000fc40007fe0100 */
[-C--:B------:R-:W-:Y:S01]  /*3580*/  ISETP.GE.AND P3, PT, R19, R2.reuse, PT ;  /* 0x000000021300720c */ /* 0x080fe20003f66270 */
[----:B------:R-:W-:Y:S01]  /*3590*/  VIADD R19, R5, 0x28 ;  /* 0x0000002805137836 */ /* 0x000fe20000000000 */
[-C--:B------:R-:W-:Y:S01]  /*35a0*/  ISETP.GE.AND P4, PT, R13, R2.reuse, PT ;  /* 0x000000020d00720c */ /* 0x080fe20003f86270 */
[----:B------:R-:W-:Y:S01]  /*35b0*/  @!P6 STG.E desc[UR8][R8.64+0x60], R42 ;  /* 0x0000602a0800e986 */ /* 0x000fe2000c101908 */
[-C--:B------:R-:W-:Y:S02]  /*35c0*/  VIMNMX R13, PT, PT, R14, R15.reuse, !PT ;  /* 0x0000000f0e0d7248 */ /* 0x080fe40007fe0100 */
[----:B-1----:R-:W-:Y:S01]  /*35d0*/  VIMNMX R11, PT, PT, R12, R15, !PT ;  /* 0x0000000f0c0b7248 */ /* 0x002fe20007fe0100 */
[----:B------:R-:W-:Y:S01]  /*35e0*/  @!P1 STG.E desc[UR8][R8.64+0x80], R43 ;  /* 0x0000802b08009986 */ /* 0x000fe2000c101908 */
[----:B------:R-:W-:Y:S02]  /*35f0*/  ISETP.GE.AND P6, PT, R13, R2, PT ;  /* 0x000000020d00720c */ /* 0x000fe40003fc6270 */
[----:B------:R-:W-:Y:S01]  /*3600*/  VIMNMX R13, PT, PT, R4, R19, !PT ;  /* 0x00000013040d7248 */ /* 0x000fe20007fe0100 */
[----:B------:R-:W-:Y:S01]  /*3610*/  @!P2 STG.E desc[UR8][R8.64+0xa0], R44 ;  /* 0x0000a02c0800a986 */ /* 0x000fe2000c101908 */
[----:B------:R-:W-:-:S02]  /*3620*/  VIMNMX R17, PT, PT, R16, R15, !PT ;  /* 0x0000000f10117248 */ /* 0x000fc40007fe0100 */
[-C--:B------:R-:W-:Y:S01]  /*3630*/  ISETP.GE.AND P2, PT, R13, R2.reuse, PT ;  /* 0x000000020d00720c */ /* 0x080fe20003f46270 */
[----:B------:R-:W-:Y:S01]  /*3640*/  @!P5 STG.E desc[UR8][R8.64+0x40], R41 ;  /* 0x000040290800d986 */ /* 0x000fe2000c101908 */
[-C--:B------:R-:W-:Y:S01]  /*3650*/  ISETP.GE.AND P1, PT, R11, R2.reuse, PT ;  /* 0x000000020b00720c */ /* 0x080fe20003f26270 */
[C---:B------:R-:W-:Y:S01]  /*3660*/  @!P0 IMAD.IADD R11, R4.reuse, 0x1, R3 ;  /* 0x00000001040b8824 */ /* 0x040fe200078e0203 */
[----:B------:R-:W-:Y:S01]  /*3670*/  ISETP.GE.AND P5, PT, R17, R2, PT ;  /* 0x000000021100720c */ /* 0x000fe20003fa6270 */
        /* <DEDUP_REMOVED lines=8> */
[-C--:B------:R-:W-:Y:S02]  /*3700*/  ISETP.GE.AND P3, PT, R13, R2.reuse, PT ;  /* 0x000000020d00720c */ /* 0x080fe40003f66270 */
[-C--:B------:R-:W-:Y:S02]  /*3710*/  VIMNMX R13, PT, PT, R76, R15.reuse, !PT ;  /* 0x0000000f4c0d7248 */ /* 0x080fe40007fe0100 */
[----:B------:R-:W-:Y:S02]  /*3720*/  VIMNMX R17, PT, PT, R18, R15, !PT ;  /* 0x0000000f12117248 */ /* 0x000fe40007fe0100 */
[----:B------:R-:W-:Y:S01]  /*3730*/  LEA.HI.X R7, R20, UR5, R7, 0x2, P4 ;  /* 0x0000000514077c11 */ /* 0x000fe2000a0f1407 */
[----:B0-----:R-:W0:Y:S01]  /*3740*/  @!P2 LDC.64 R8, c[0x0][0x380] ;  /* 0x0000e000ff08ab82 */ /* 0x001e220000000a00 */
[----:B------:R-:W-:-:S02]  /*3750*/  ISETP.GE.AND P0, PT, R13, R2, PT ;  /* 0x000000020d00720c */ /* 0x000fc40003f06270 */
[-C--:B------:R-:W-:Y:S01]  /*3760*/  ISETP.GE.AND P4, PT, R17, R2.reuse, PT ;  /* 0x000000021100720c */ /* 0x080fe20003f86270 */
[----:B------:R-:W-:Y:S01]  /*3770*/  @!P5 STG.E desc[UR8][R6.64+0x20], R50 ;  /* 0x000020320600d986 */ /* 0x000fe2000c101908 */
[----:B------:R-:W-:Y:S01]  /*3780*/  VIMNMX R15, PT, PT, R78, R15, !PT ;  /* 0x0000000f4e0f7248 */ /* 0x000fe20007fe0100 */
[----:B------:R-:W-:Y:S01]  /*3790*/  VIADD R17, R5, 0x30 ;  /* 0x0000003005117836 */ /* 0x000fe20000000000 */
[-C--:B------:R-:W-:Y:S01]  /*37a0*/  VIMNMX R13, PT, PT, R16, R19.reuse, !PT ;  /* 0x00000013100d7248 */ /* 0x080fe20007fe0100 */
[----:B------:R-:W-:Y:S01]  /*37b0*/  @!P6 STG.E desc[UR8][R6.64+0x40], R51 ;  /* 0x000040330600e986 */ /* 0x000fe2000c101908 */
[-C--:B------:R-:W-:Y:S02]  /*37c0*/  ISETP.GE.AND P5, PT, R15, R2.reuse, PT ;  /* 0x000000020f00720c */ /* 0x080fe40003fa6270 */
[-C--:B------:R-:W-:Y:S01]  /*37d0*/  VIMNMX R15, PT, PT, R14, R19.reuse, !PT ;  /* 0x000000130e0f7248 */ /* 0x080fe20007fe0100 */
[----:B------:R-:W-:Y:S01]  /*37e0*/  @!P1 STG.E desc[UR8][R6.64+0x60], R52 ;  /* 0x0000603406009986 */ /* 0x000fe2000c101908 */
[-C--:B------:R-:W-:Y:S01]  /*37f0*/  ISETP.GE.AND P6, PT, R13, R2.reuse, PT ;  /* 0x000000020d00720c */ /* 0x080fe20003fc6270 */
[--C-:B------:R-:W-:Y:S01]  /*3800*/  IMAD R13, R2, 0x8, R3.reuse ;  /* 0x00000008020d7824 */ /* 0x100fe200078e0203 */
[----:B-1----:R-:W-:Y:S01]  /*3810*/  VIMNMX R11, PT, PT, R12, R19, !PT ;  /* 0x000000130c0b7248 */ /* 0x002fe20007fe0100 */
[----:B------:R-:W-:Y:S01]  /*3820*/  @!P3 STG.E desc[UR8][R6.64+0x80], R53 ;  /* 0x000080350600b986 */ /* 0x000fe2000c101908 */
[-C--:B------:R-:W-:Y:S01]  /*3830*/  ISETP.GE.AND P1, PT, R15, R2.reuse, PT ;  /* 0x000000020f00720c */ /* 0x080fe20003f26270 */
[----:B------:R-:W-:Y:S01]  /*3840*/  IMAD R3, R2, 0x10, R3 ;  /* 0x0000001002037824 */ /* 0x000fe200078e0203 */
[C---:B------:R-:W-:Y:S01]  /*3850*/  VIMNMX R15, PT, PT, R4.reuse, R17, !PT ;  /* 0x00000011040f7248 */ /* 0x040fe20007fe0100 */
        /* <DEDUP_REMOVED lines=10> */
[-C--:B------:R-:W-:Y:S01]  /*3900*/  ISETP.GE.AND P4, PT, R15, R2.reuse, PT ;  /* 0x000000020f00720c */ /* 0x080fe20003f86270 */
[----:B------:R1:W-:Y:S01]  /*3910*/  @!P2 STG.E desc[UR8][R10.64], R57 ;  /* 0x000000390a00a986 */ /* 0x0003e2000c101908 */
[-C--:B------:R-:W-:Y:S02]  /*3920*/  VIMNMX R15, PT, PT, R18, R19.reuse, !PT ;  /* 0x00000013120f7248 */ /* 0x080fe40007fe0100 */
[C---:B------:R-:W-:Y:S02]  /*3930*/  LEA R8, P5, R20.reuse, UR4, 0x2 ;  /* 0x0000000414087c11 */ /* 0x040fe4000f8a10ff */
[----:B------:R-:W-:Y:S01]  /*3940*/  ISETP.GE.AND P2, PT, R15, R2, PT ;  /* 0x000000020f00720c */ /* 0x000fe20003f46270 */
[----:B------:R-:W-:Y:S01]  /*3950*/  VIADD R15, R5, 0x38 ;  /* 0x00000038050f7836 */ /* 0x000fe20000000000 */
[----:B------:R-:W-:Y:S01]  /*3960*/  LEA.HI.X R9, R20, UR5, R9, 0x2, P5 ;  /* 0x0000000514097c11 */ /* 0x000fe2000a8f1409 */
[----:B0-----:R-:W0:Y:S01]  /*3970*/  @!P0 LDC.64 R6, c[0x0][0x380] ;  /* 0x0000e000ff068b82 */ /* 0x001e220000000a00 */
[----:B------:R-:W-:-:S02]  /*3980*/  VIMNMX R13, PT, PT, R76, R19, !PT ;  /* 0x000000134c0d7248 */ /* 0x000fc40007fe0100 */
[----:B------:R-:W-:Y:S01]  /*3990*/  VIMNMX R19, PT, PT, R78, R19, !PT ;  /* 0x000000134e137248 */ /* 0x000fe20007fe0100 */
[----:B------:R-:W-:Y:S01]  /*39a0*/  @!P4 STG.E desc[UR8][R8.64+0x80], R61 ;  /* 0x0000803d0800c986 */ /* 0x000fe2000c101908 */
[----:B-1----:R-:W-:Y:S02]  /*39b0*/  VIMNMX R11, PT, PT, R4, R15, !PT ;  /* 0x0000000f040b7248 */ /* 0x002fe40007fe0100 */
[-C--:B------:R-:W-:Y:S01]  /*39c0*/  ISETP.GE.AND P5, PT, R13, R2.reuse, PT ;  /* 0x000000020d00720c */ /* 0x080fe20003fa6270 */
[----:B------:R-:W-:Y:S01]  /*39d0*/  @!P6 STG.E desc[UR8][R8.64+0x20], R58 ;  /* 0x0000203a0800e986 */ /* 0x000fe2000c101908 */
[-C--:B------:R-:W-:Y:S02]  /*39e0*/  ISETP.GE.AND P4, PT, R11, R2.reuse, PT ;  /* 0x000000020b00720c */ /* 0x080fe40003f86270 */
[----:B------:R-:W-:Y:S01]  /*39f0*/  ISETP.GE.AND P6, PT, R19, R2, PT ;  /* 0x000000021300720c */ /* 0x000fe20003fc6270 */
[----:B------:R-:W-:Y:S01]  /*3a00*/  @!P3 STG.E desc[UR8][R8.64+0x60], R60 ;  /* 0x0000603c0800b986 */ /* 0x000fe2000c101908 */
[----:B------:R-:W-:-:S02]  /*3a10*/  VIMNMX R5, PT, PT, R14, R17, !PT ;  /* 0x000000110e057248 */ /* 0x000fc40007fe0100 */
[-C--:B------:R-:W-:Y:S01]  /*3a20*/  VIMNMX R13, PT, PT, R16, R17.reuse, !PT ;  /* 0x00000011100d7248 */ /* 0x080fe20007fe0100 */
[----:B------:R-:W-:Y:S01]  /*3a30*/  @!P2 STG.E desc[UR8][R8.64+0xc0], R63 ;  /* 0x0000c03f0800a986 */ /* 0x000fe2000c101908 */
[-C--:B------:R-:W-:Y:S02]  /*3a40*/  ISETP.GE.AND P3, PT, R5, R2.reuse, PT ;  /* 0x000000020500720c */ /* 0x080fe40003f66270 */
[----:B------:R-:W-:Y:S01]  /*3a50*/  VIMNMX R5, PT, PT, R12, R17, !PT ;  /* 0x000000110c057248 */ /* 0x000fe20007fe0100 */
[----:B------:R-:W-:Y:S01]  /*3a60*/  @!P1 STG.E desc[UR8][R8.64+0x40], R59 ;  /* 0x0000403b08009986 */ /* 0x000fe2000c101908 */
[C---:B------:R-:W-:Y:S01]  /*3a70*/  IADD3 R19, P2, PT, R4.reuse, R3, RZ ;  /* 0x0000000304137210 */ /* 0x040fe20007f5e0ff */
[----:B------:R-:W1:Y:S01]  /*3a80*/  @!P4 LDC.64 R20, c[0x0][0x380] ;  /* 0x0000e000ff14cb82 */ /* 0x000e620000000a00 */
[-C--:B------:R-:W-:Y:S01]  /*3a90*/  ISETP.GE.AND P1, PT, R13, R2.reuse, PT ;  /* 0x000000020d00720c */ /* 0x080fe20003f26270 */
[----:B------:R-:W-:Y:S01]  /*3aa0*/  @!P5 STG.E desc[UR8][R8.64+0xa0], R62 ;  /* 0x0000a03e0800d986 */ /* 0x000fe2000c101908 */
[----:B------:R-:W-:Y:S01]  /*3ab0*/  ISETP.GE.AND P5, PT, R5, R2, PT ;  /* 0x000000020500720c */ /* 0x000fe20003fa6270 */
[----:B------:R-:W-:Y:S01]  /*3ac0*/  @!P0 IMAD.IADD R5, R4, 0x1, R3 ;  /* 0x0000000104058824 */ /* 0x000fe200078e0203 */
[----:B------:R-:W-:Y:S01]  /*3ad0*/  VIMNMX R11, PT, PT, R0, R17, !PT ;  /* 0x00000011000b7248 */ /* 0x000fe20007fe0100 */
[----:B------:R-:W-:Y:S01]  /*3ae0*/  @!P6 STG.E desc[UR8][R8.64+0xe0], R64 ;  /* 0x0000e0400800e986 */ /* 0x000fe2000c101908 */
[----:B------:R-:W-:Y:S01]  /*3af0*/  LEA.HI.X.SX32 R22, R3, RZ, 0x1, P2 ;  /* 0x000000ff03167211 */ /* 0x000fe200010f0eff */
[----:B0-----:R-:W-:Y:S01]  /*3b00*/  @!P0 IMAD.WIDE R6, R5, 0x4, R6 ;  /* 0x0000000405068825 */ /* 0x001fe200078e0206 */
[----:B------:R-:W-:-:S02]  /*3b10*/  LEA R10, P2, R19, UR4, 0x2 ;  /* 0x00000004130a7c11 */ /* 0x000fc4000f8410ff */
[-C--:B------:R-:W-:Y:S01]  /*3b20*/  ISETP.GE.AND P6, PT, R11, R2.reuse, PT ;  /* 0x000000020b00720c */ /* 0x080fe20003fc6270 */
[----:B------:R-:W-:Y:S01]  /*3b30*/  IMAD R3, R2, 0x8, R3 ;  /* 0x0000000802037824 */ /* 0x000fe200078e0203 */
[----:B------:R-:W-:Y:S01]  /*3b40*/  LEA.HI.X R11, R19, UR5, R22, 0x2, P2 ;  /* 0x00000005130b7c11 */ /* 0x000fe200090f1416 */
[----:B------:R0:W-:Y:S01]  /*3b50*/  @!P0 STG.E desc[UR8][R6.64], R65 ;  /* 0x0000004106008986 */ /* 0x0001e2000c101908 */
[-C--:B------:R-:W-:Y:S02]  /*3b60*/  VIMNMX R5, PT, PT, R76, R17.reuse, !PT ;  /* 0x000000114c057248 */ /* 0x080fe40007fe0100 */
[-C--:B------:R-:W-:Y:S01]  /*3b70*/  VIMNMX R13, PT, PT, R18, R17.reuse, !PT ;  /* 0x00000011120d7248 */ /* 0x080fe20007fe0100 */
[----:B------:R2:W-:Y:S01]  /*3b80*/  @!P1 STG.E desc[UR8][R10.64+0x20], R66 ;  /* 0x000020420a009986 */ /* 0x0005e2000c101908 */
[----:B------:R-:W-:Y:S02]  /*3b90*/  VIMNMX R17, PT, PT, R78, R17, !PT ;  /* 0x000000114e117248 */ /* 0x000fe40007fe0100 */
[-C--:B------:R-:W-:Y:S01]  /*3ba0*/  ISETP.GE.AND P0, PT, R5, R2.reuse, PT ;  /* 0x000000020500720c */ /* 0x080fe20003f06270 */
[----:B------:R2:W-:Y:S01]  /*3bb0*/  @!P3 STG.E desc[UR8][R10.64+0x40], R69 ;  /* 0x000040450a00b986 */ /* 0x0005e2000c101908 */
[----:B------:R-:W-:-:S02]  /*3bc0*/  ISETP.GE.AND P1, PT, R17, R2, PT ;  /* 0x000000021100720c */ /* 0x000fc40003f26270 */
[-C--:B------:R-:W-:Y:S01]  /*3bd0*/  ISETP.GE.AND P2, PT, R13, R2.reuse, PT ;  /* 0x000000020d00720c */ /* 0x080fe20003f46270 */
[----:B0-----:R-:W-:Y:S01]  /*3be0*/  @!P4 IMAD.IADD R7, R4, 0x1, R3 ;  /* 0x000000010407c824 */ /* 0x001fe200078e0203 */
[-C--:B------:R-:W-:Y:S01]  /*3bf0*/  VIMNMX R5, PT, PT, R16, R15.reuse, !PT ;  /* 0x0000000f10057248 */ /* 0x080fe20007fe0100 */
[----:B------:R2:W-:Y:S01]  /*3c00*/  @!P5 STG.E desc[UR8][R10.64+0x60], R70 ;  /* 0x000060460a00d986 */ /* 0x0005e2000c101908 */
[-C--:B------:R-:W-:Y:S01]  /*3c10*/  VIMNMX R9, PT, PT, R14, R15.reuse, !PT ;  /* 0x0000000f0e097248 */ /* 0x080fe20007fe0100 */
[----:B-1----:R-:W-:Y:S01]  /*3c20*/  @!P4 IMAD.WIDE R6, R7, 0x4, R20 ;  /* 0x000000040706c825 */ /* 0x002fe200078e0214 */
[-C--:B------:R-:W-:Y:S01]  /*3c30*/  ISETP.GE.AND P3, PT, R5, R2.reuse, PT ;  /* 0x000000020500720c */ /* 0x080fe20003f66270 */
[----:B------:R2:W-:Y:S01]  /*3c40*/  @!P6 STG.E desc[UR8][R10.64+0x80], R71 ;  /* 0x000080470a00e986 */ /* 0x0005e2000c101908 */
[----:B------:R-:W-:Y:S02]  /*3c50*/  ISETP.GE.AND P5, PT, R9, R2, PT ;  /* 0x000000020900720c */ /* 0x000fe40003fa6270 */
[-C--:B------:R-:W-:Y:S01]  /*3c60*/  VIMNMX R5, PT, PT, R12, R15.reuse, !PT ;  /* 0x0000000f0c057248 */ /* 0x080fe20007fe0100 */
[----:B------:R2:W-:Y:S01]  /*3c70*/  @!P1 STG.E desc[UR8][R10.64+0xe0], R74 ;  /* 0x0000e04a0a009986 */ /* 0x0005e2000c101908 */
[----:B------:R-:W-:-:S02]  /*3c80*/  VIMNMX R9, PT, PT, R0, R15, !PT ;  /* 0x0000000f00097248 */ /* 0x000fc40007fe0100 */
[----:B------:R-:W-:Y:S01]  /*3c90*/  IADD3 R0, P1, PT, R4, R3, RZ ;  /* 0x0000000304007210 */ /* 0x000fe20007f3e0ff */
[----:B------:R2:W-:Y:S01]  /*3ca0*/  @!P0 STG.E desc[UR8][R10.64+0xa0], R72 ;  /* 0x0000a0480a008986 */ /* 0x0005e2000c101908 */
[-C--:B------:R-:W-:Y:S02]  /*3cb0*/  ISETP.GE.AND P6, PT, R5, R2.reuse, PT ;  /* 0x000000020500720c */ /* 0x080fe40003fc6270 */
[----:B------:R-:W-:Y:S01]  /*3cc0*/  ISETP.GE.AND P0, PT, R9, R2, PT ;  /* 0x000000020900720c */ /* 0x000fe20003f06270 */
[----:B------:R2:W-:Y:S01]  /*3cd0*/  @!P2 STG.E desc[UR8][R10.64+0xc0], R73 ;  /* 0x0000c0490a00a986 */ /* 0x0005e2000c101908 */
[-C--:B------:R-:W-:Y:S02]  /*3ce0*/  VIMNMX R5, PT, PT, R76, R15.reuse, !PT ;  /* 0x0000000f4c057248 */ /* 0x080fe40007fe0100 */
[----:B------:R-:W-:Y:S01]  /*3cf0*/  VIMNMX R9, PT, PT, R18, R15, !PT ;  /* 0x0000000f12097248 */ /* 0x000fe20007fe0100 */
[----:B------:R2:W-:Y:S01]  /*3d00*/  @!P4 STG.E desc[UR8][R6.64], R67 ;  /* 0x000000430600c986 */ /* 0x0005e2000c101908 */
[----:B------:R-:W-:-:S02]  /*3d10*/  LEA.HI.X.SX32 R3, R3, RZ, 0x1, P1 ;  /* 0x000000ff03037211 */ /* 0x000fc400008f0eff */
[----:B------:R-:W-:Y:S02]  /*3d20*/  LEA R4, P4, R0, UR4, 0x2 ;  /* 0x0000000400047c11 */ /* 0x000fe4000f8810ff */
[----:B------:R-:W-:Y:S02]  /*3d30*/  VIMNMX R15, PT, PT, R78, R15, !PT ;  /* 0x0000000f4e0f7248 */ /* 0x000fe40007fe0100 */
[-C--:B------:R-:W-:Y:S02]  /*3d40*/  ISETP.GE.AND P1, PT, R5, R2.reuse, PT ;  /* 0x000000020500720c */ /* 0x080fe40003f26270 */
[-C--:B------:R-:W-:Y:S02]  /*3d50*/  ISETP.GE.AND P2, PT, R9, R2.reuse, PT ;  /* 0x000000020900720c */ /* 0x080fe40003f46270 */
[----:B------:R-:W-:Y:S02]  /*3d60*/  LEA.HI.X R5, R0, UR5, R3, 0x2, P4 ;  /* 0x0000000500057c11 */ /* 0x000fe4000a0f1403 */
[----:B------:R-:W-:-:S03]  /*3d70*/  ISETP.GE.AND P4, PT, R15, R2, PT ;  /* 0x000000020f00720c */ /* 0x000fc60003f86270 */
[----:B------:R2:W-:Y:S04]  /*3d80*/  @!P3 STG.E desc[UR8][R4.64+0x20], R68 ;  /* 0x000020440400b986 */ /* 0x0005e8000c101908 */
[----:B------:R2:W-:Y:S04]  /*3d90*/  @!P5 STG.E desc[UR8][R4.64+0x40], R77 ;  /* 0x0000404d0400d986 */ /* 0x0005e8000c101908 */
[----:B------:R2:W-:Y:S04]  /*3da0*/  @!P6 STG.E desc[UR8][R4.64+0x60], R79 ;  /* 0x0000604f0400e986 */ /* 0x0005e8000c101908 */
[----:B------:R2:W-:Y:S04]  /*3db0*/  @!P0 STG.E desc[UR8][R4.64+0x80], R81 ;  /* 0x0000805104008986 */ /* 0x0005e8000c101908 */
[----:B------:R2:W-:Y:S04]  /*3dc0*/  @!P1 STG.E desc[UR8][R4.64+0xa0], R83 ;  /* 0x0000a05304009986 */ /* 0x0005e8000c101908 */
[----:B------:R2:W-:Y:S01]  /*3dd0*/  @!P2 STG.E desc[UR8][R4.64+0xc0], R85 ;  /* 0x0000c0550400a986 */ /* 0x0005e2000c101908 */
[----:B------:R-:W-:Y:S05]  /*3de0*/  @P4 EXIT ;  /* 0x000000000000494d */ /* 0x000fea0003800000 */
[----:B------:R-:W-:Y:S01]  /*3df0*/  STG.E desc[UR8][R4.64+0xe0], R86 ;  /* 0x0000e05604007986 */ /* 0x000fe2000c101908 */
[----:B------:R-:W-:Y:S05]  /*3e00*/  EXIT ;  /* 0x000000000000794d */ /* 0x000fea0003800000 */
.L_x_9:
        /* <DEDUP_REMOVED lines=15> */
.L_x_11:


//--------------------- .nv.shared.reserved.0     --------------------------
	.section	.nv.shared.reserved.0,"aw",@nobits
	.weak		__nv_reservedSMEM_offset_0_alias
	.size		__nv_reservedSMEM_offset_0_alias, 0, 64
	.other		__nv_reservedSMEM_offset_0_alias,@"STO_CUDA_RESERVED_SHARED STV_DEFAULT"
__nv_reservedSMEM_offset_0_alias:
	.zero		0
	.zero		64


//--------------------- .nv.shared._Z8mykernelPfPKfii --------------------------
	.section	.nv.shared._Z8mykernelPfPKfii,"aw",@nobits
	.sectionflags	@""
	.align	4
.nv.shared._Z8mykernelPfPKfii:
	.zero		3072


//--------------------- .nv.constant0._Z10myppkernelPKfPfii --------------------------
	.section	.nv.constant0._Z10myppkernelPKfPfii,"a",@progbits
	.sectionflags	@""
	.align	4
.nv.constant0._Z10myppkernelPKfPfii:
	.zero		920


//--------------------- .nv.constant0._Z8mykernelPfPKfii --------------------------
	.section	.nv.constant0._Z8mykernelPfPKfii,"a",@progbits
	.sectionflags	@""
	.align	4
.nv.constant0._Z8mykernelPfPKfii:
	.zero		920


//--------------------- SYMBOLS --------------------------

	.type		.nv.reservedSmem.offset0,@object
	.size		.nv.reservedSmem.offset0,0x4
	.type		.nv.reservedSmem.cap,@object
	.size		.nv.reservedSmem.cap,0x4
